//
// Generated by NVIDIA NVVM Compiler
//
// Compiler Build ID: CL-36424714
// Cuda compilation tools, release 13.0, V13.0.88
// Based on NVVM 20.0.0
//

.version 9.0
.target sm_100
.address_size 64

	// .globl	_Z25forward_hidden_tensorcorePKdS0_S0_Pdi
// _ZZ17softmax_optimizedPdE10sum_shared has been demoted
// _ZZ13softmax_batchPdiE10sum_shared has been demoted

.visible .entry _Z25forward_hidden_tensorcorePKdS0_S0_Pdi(
	.param .u64 .ptr .align 1 _Z25forward_hidden_tensorcorePKdS0_S0_Pdi_param_0,
	.param .u64 .ptr .align 1 _Z25forward_hidden_tensorcorePKdS0_S0_Pdi_param_1,
	.param .u64 .ptr .align 1 _Z25forward_hidden_tensorcorePKdS0_S0_Pdi_param_2,
	.param .u64 .ptr .align 1 _Z25forward_hidden_tensorcorePKdS0_S0_Pdi_param_3,
	.param .u32 _Z25forward_hidden_tensorcorePKdS0_S0_Pdi_param_4
)
{
	.reg .pred 	%p<4>;
	.reg .b32 	%r<7>;

	ld.param.u32 	%r1, [_Z25forward_hidden_tensorcorePKdS0_S0_Pdi_param_4];
	mov.u32 	%r2, %ctaid.y;
	mov.u32 	%r3, %ctaid.x;
	mov.u32 	%r4, %ntid.x;
	mov.u32 	%r5, %tid.x;
	mad.lo.s32 	%r6, %r3, %r4, %r5;
	setp.ge.s32 	%p1, %r2, %r1;
	setp.gt.s32 	%p2, %r6, 127;
	or.pred  	%p3, %p2, %p1;
	@%p3 bra 	$L__BB0_2;
	trap;
$L__BB0_2:
	ret;

}
	// .globl	_Z24forward_hidden_optimizedPKdS0_S0_Pd
.visible .entry _Z24forward_hidden_optimizedPKdS0_S0_Pd(
	.param .u64 .ptr .align 1 _Z24forward_hidden_optimizedPKdS0_S0_Pd_param_0,
	.param .u64 .ptr .align 1 _Z24forward_hidden_optimizedPKdS0_S0_Pd_param_1,
	.param .u64 .ptr .align 1 _Z24forward_hidden_optimizedPKdS0_S0_Pd_param_2,
	.param .u64 .ptr .align 1 _Z24forward_hidden_optimizedPKdS0_S0_Pd_param_3
)
{
	.reg .pred 	%p<3>;
	.reg .b32 	%r<13>;
	.reg .b64 	%rd<20>;
	.reg .b64 	%fd<53>;

	ld.param.u64 	%rd5, [_Z24forward_hidden_optimizedPKdS0_S0_Pd_param_0];
	ld.param.u64 	%rd6, [_Z24forward_hidden_optimizedPKdS0_S0_Pd_param_1];
	ld.param.u64 	%rd7, [_Z24forward_hidden_optimizedPKdS0_S0_Pd_param_2];
	ld.param.u64 	%rd8, [_Z24forward_hidden_optimizedPKdS0_S0_Pd_param_3];
	mov.u32 	%r7, %ctaid.x;
	mov.u32 	%r8, %ntid.x;
	mov.u32 	%r9, %tid.x;
	mad.lo.s32 	%r1, %r7, %r8, %r9;
	setp.gt.s32 	%p1, %r1, 127;
	@%p1 bra 	$L__BB1_4;
	cvta.to.global.u64 	%rd9, %rd7;
	mul.wide.s32 	%rd10, %r1, 8;
	add.s64 	%rd11, %rd9, %rd10;
	ld.global.f64 	%fd52, [%rd11];
	mul.lo.s32 	%r11, %r1, 784;
	cvta.to.global.u64 	%rd12, %rd6;
	add.s64 	%rd1, %rd12, 64;
	cvta.to.global.u64 	%rd13, %rd5;
	add.s64 	%rd19, %rd13, 64;
	mov.b32 	%r12, 0;
$L__BB1_2:
	mul.wide.s32 	%rd14, %r11, 8;
	add.s64 	%rd15, %rd1, %rd14;
	ld.global.f64 	%fd4, [%rd15+-64];
	ld.global.f64 	%fd5, [%rd19+-64];
	fma.rn.f64 	%fd6, %fd4, %fd5, %fd52;
	ld.global.f64 	%fd7, [%rd15+-56];
	ld.global.f64 	%fd8, [%rd19+-56];
	fma.rn.f64 	%fd9, %fd7, %fd8, %fd6;
	ld.global.f64 	%fd10, [%rd15+-48];
	ld.global.f64 	%fd11, [%rd19+-48];
	fma.rn.f64 	%fd12, %fd10, %fd11, %fd9;
	ld.global.f64 	%fd13, [%rd15+-40];
	ld.global.f64 	%fd14, [%rd19+-40];
	fma.rn.f64 	%fd15, %fd13, %fd14, %fd12;
	ld.global.f64 	%fd16, [%rd15+-32];
	ld.global.f64 	%fd17, [%rd19+-32];
	fma.rn.f64 	%fd18, %fd16, %fd17, %fd15;
	ld.global.f64 	%fd19, [%rd15+-24];
	ld.global.f64 	%fd20, [%rd19+-24];
	fma.rn.f64 	%fd21, %fd19, %fd20, %fd18;
	ld.global.f64 	%fd22, [%rd15+-16];
	ld.global.f64 	%fd23, [%rd19+-16];
	fma.rn.f64 	%fd24, %fd22, %fd23, %fd21;
	ld.global.f64 	%fd25, [%rd15+-8];
	ld.global.f64 	%fd26, [%rd19+-8];
	fma.rn.f64 	%fd27, %fd25, %fd26, %fd24;
	ld.global.f64 	%fd28, [%rd15];
	ld.global.f64 	%fd29, [%rd19];
	fma.rn.f64 	%fd30, %fd28, %fd29, %fd27;
	ld.global.f64 	%fd31, [%rd15+8];
	ld.global.f64 	%fd32, [%rd19+8];
	fma.rn.f64 	%fd33, %fd31, %fd32, %fd30;
	ld.global.f64 	%fd34, [%rd15+16];
	ld.global.f64 	%fd35, [%rd19+16];
	fma.rn.f64 	%fd36, %fd34, %fd35, %fd33;
	ld.global.f64 	%fd37, [%rd15+24];
	ld.global.f64 	%fd38, [%rd19+24];
	fma.rn.f64 	%fd39, %fd37, %fd38, %fd36;
	ld.global.f64 	%fd40, [%rd15+32];
	ld.global.f64 	%fd41, [%rd19+32];
	fma.rn.f64 	%fd42, %fd40, %fd41, %fd39;
	ld.global.f64 	%fd43, [%rd15+40];
	ld.global.f64 	%fd44, [%rd19+40];
	fma.rn.f64 	%fd45, %fd43, %fd44, %fd42;
	ld.global.f64 	%fd46, [%rd15+48];
	ld.global.f64 	%fd47, [%rd19+48];
	fma.rn.f64 	%fd48, %fd46, %fd47, %fd45;
	ld.global.f64 	%fd49, [%rd15+56];
	ld.global.f64 	%fd50, [%rd19+56];
	fma.rn.f64 	%fd52, %fd49, %fd50, %fd48;
	add.s32 	%r12, %r12, 16;
	add.s32 	%r11, %r11, 16;
	add.s64 	%rd19, %rd19, 128;
	setp.ne.s32 	%p2, %r12, 784;
	@%p2 bra 	$L__BB1_2;
	max.f64 	%fd51, %fd52, 0d0000000000000000;
	cvta.to.global.u64 	%rd16, %rd8;
	add.s64 	%rd18, %rd16, %rd10;
	st.global.f64 	[%rd18], %fd51;
$L__BB1_4:
	ret;

}
	// .globl	_Z24forward_output_optimizedPKdS0_S0_Pd
.visible .entry _Z24forward_output_optimizedPKdS0_S0_Pd(
	.param .u64 .ptr .align 1 _Z24forward_output_optimizedPKdS0_S0_Pd_param_0,
	.param .u64 .ptr .align 1 _Z24forward_output_optimizedPKdS0_S0_Pd_param_1,
	.param .u64 .ptr .align 1 _Z24forward_output_optimizedPKdS0_S0_Pd_param_2,
	.param .u64 .ptr .align 1 _Z24forward_output_optimizedPKdS0_S0_Pd_param_3
)
{
	.reg .pred 	%p<3>;
	.reg .b32 	%r<13>;
	.reg .b64 	%rd<20>;
	.reg .b64 	%fd<52>;

	ld.param.u64 	%rd5, [_Z24forward_output_optimizedPKdS0_S0_Pd_param_0];
	ld.param.u64 	%rd6, [_Z24forward_output_optimizedPKdS0_S0_Pd_param_1];
	ld.param.u64 	%rd7, [_Z24forward_output_optimizedPKdS0_S0_Pd_param_2];
	ld.param.u64 	%rd8, [_Z24forward_output_optimizedPKdS0_S0_Pd_param_3];
	mov.u32 	%r7, %ctaid.x;
	mov.u32 	%r8, %ntid.x;
	mov.u32 	%r9, %tid.x;
	mad.lo.s32 	%r1, %r7, %r8, %r9;
	setp.gt.s32 	%p1, %r1, 9;
	@%p1 bra 	$L__BB2_4;
	cvta.to.global.u64 	%rd9, %rd7;
	mul.wide.s32 	%rd10, %r1, 8;
	add.s64 	%rd11, %rd9, %rd10;
	ld.global.f64 	%fd51, [%rd11];
	shl.b32 	%r11, %r1, 7;
	cvta.to.global.u64 	%rd12, %rd6;
	add.s64 	%rd1, %rd12, 64;
	cvta.to.global.u64 	%rd13, %rd5;
	add.s64 	%rd19, %rd13, 64;
	mov.b32 	%r12, 0;
$L__BB2_2:
	mul.wide.s32 	%rd14, %r11, 8;
	add.s64 	%rd15, %rd1, %rd14;
	ld.global.f64 	%fd4, [%rd15+-64];
	ld.global.f64 	%fd5, [%rd19+-64];
	fma.rn.f64 	%fd6, %fd4, %fd5, %fd51;
	ld.global.f64 	%fd7, [%rd15+-56];
	ld.global.f64 	%fd8, [%rd19+-56];
	fma.rn.f64 	%fd9, %fd7, %fd8, %fd6;
	ld.global.f64 	%fd10, [%rd15+-48];
	ld.global.f64 	%fd11, [%rd19+-48];
	fma.rn.f64 	%fd12, %fd10, %fd11, %fd9;
	ld.global.f64 	%fd13, [%rd15+-40];
	ld.global.f64 	%fd14, [%rd19+-40];
	fma.rn.f64 	%fd15, %fd13, %fd14, %fd12;
	ld.global.f64 	%fd16, [%rd15+-32];
	ld.global.f64 	%fd17, [%rd19+-32];
	fma.rn.f64 	%fd18, %fd16, %fd17, %fd15;
	ld.global.f64 	%fd19, [%rd15+-24];
	ld.global.f64 	%fd20, [%rd19+-24];
	fma.rn.f64 	%fd21, %fd19, %fd20, %fd18;
	ld.global.f64 	%fd22, [%rd15+-16];
	ld.global.f64 	%fd23, [%rd19+-16];
	fma.rn.f64 	%fd24, %fd22, %fd23, %fd21;
	ld.global.f64 	%fd25, [%rd15+-8];
	ld.global.f64 	%fd26, [%rd19+-8];
	fma.rn.f64 	%fd27, %fd25, %fd26, %fd24;
	ld.global.f64 	%fd28, [%rd15];
	ld.global.f64 	%fd29, [%rd19];
	fma.rn.f64 	%fd30, %fd28, %fd29, %fd27;
	ld.global.f64 	%fd31, [%rd15+8];
	ld.global.f64 	%fd32, [%rd19+8];
	fma.rn.f64 	%fd33, %fd31, %fd32, %fd30;
	ld.global.f64 	%fd34, [%rd15+16];
	ld.global.f64 	%fd35, [%rd19+16];
	fma.rn.f64 	%fd36, %fd34, %fd35, %fd33;
	ld.global.f64 	%fd37, [%rd15+24];
	ld.global.f64 	%fd38, [%rd19+24];
	fma.rn.f64 	%fd39, %fd37, %fd38, %fd36;
	ld.global.f64 	%fd40, [%rd15+32];
	ld.global.f64 	%fd41, [%rd19+32];
	fma.rn.f64 	%fd42, %fd40, %fd41, %fd39;
	ld.global.f64 	%fd43, [%rd15+40];
	ld.global.f64 	%fd44, [%rd19+40];
	fma.rn.f64 	%fd45, %fd43, %fd44, %fd42;
	ld.global.f64 	%fd46, [%rd15+48];
	ld.global.f64 	%fd47, [%rd19+48];
	fma.rn.f64 	%fd48, %fd46, %fd47, %fd45;
	ld.global.f64 	%fd49, [%rd15+56];
	ld.global.f64 	%fd50, [%rd19+56];
	fma.rn.f64 	%fd51, %fd49, %fd50, %fd48;
	add.s32 	%r12, %r12, 16;
	add.s32 	%r11, %r11, 16;
	add.s64 	%rd19, %rd19, 128;
	setp.ne.s32 	%p2, %r12, 128;
	@%p2 bra 	$L__BB2_2;
	cvta.to.global.u64 	%rd16, %rd8;
	add.s64 	%rd18, %rd16, %rd10;
	st.global.f64 	[%rd18], %fd51;
$L__BB2_4:
	ret;

}
	// .globl	_Z17softmax_optimizedPd
.visible .entry _Z17softmax_optimizedPd(
	.param .u64 .ptr .align 1 _Z17softmax_optimizedPd_param_0
)
{
	.reg .pred 	%p<8>;
	.reg .b32 	%r<17>;
	.reg .b32 	%f<3>;
	.reg .b64 	%rd<11>;
	.reg .b64 	%fd<31>;
	// demoted variable
	.shared .align 8 .b8 _ZZ17softmax_optimizedPdE10sum_shared[80];
	ld.param.u64 	%rd5, [_Z17softmax_optimizedPd_param_0];
	mov.u32 	%r1, %tid.x;
	setp.ne.s32 	%p1, %r1, 0;
	@%p1 bra 	$L__BB3_2;
	mov.b64 	%rd6, 0;
	st.shared.u64 	[_ZZ17softmax_optimizedPdE10sum_shared], %rd6;
$L__BB3_2:
	bar.sync 	0;
	setp.gt.u32 	%p2, %r1, 9;
	cvta.to.global.u64 	%rd7, %rd5;
	mul.wide.u32 	%rd8, %r1, 8;
	add.s64 	%rd1, %rd7, %rd8;
	@%p2 bra 	$L__BB3_8;
	ld.global.f64 	%fd1, [%rd1];
	fma.rn.f64 	%fd6, %fd1, 0d3FF71547652B82FE, 0d4338000000000000;
	{
	.reg .b32 %temp; 
	mov.b64 	{%r2, %temp}, %fd6;
	}
	mov.f64 	%fd7, 0dC338000000000000;
	add.rn.f64 	%fd8, %fd6, %fd7;
	fma.rn.f64 	%fd9, %fd8, 0dBFE62E42FEFA39EF, %fd1;
	fma.rn.f64 	%fd10, %fd8, 0dBC7ABC9E3B39803F, %fd9;
	fma.rn.f64 	%fd11, %fd10, 0d3E5ADE1569CE2BDF, 0d3E928AF3FCA213EA;
	fma.rn.f64 	%fd12, %fd11, %fd10, 0d3EC71DEE62401315;
	fma.rn.f64 	%fd13, %fd12, %fd10, 0d3EFA01997C89EB71;
	fma.rn.f64 	%fd14, %fd13, %fd10, 0d3F2A01A014761F65;
	fma.rn.f64 	%fd15, %fd14, %fd10, 0d3F56C16C1852B7AF;
	fma.rn.f64 	%fd16, %fd15, %fd10, 0d3F81111111122322;
	fma.rn.f64 	%fd17, %fd16, %fd10, 0d3FA55555555502A1;
	fma.rn.f64 	%fd18, %fd17, %fd10, 0d3FC5555555555511;
	fma.rn.f64 	%fd19, %fd18, %fd10, 0d3FE000000000000B;
	fma.rn.f64 	%fd20, %fd19, %fd10, 0d3FF0000000000000;
	fma.rn.f64 	%fd21, %fd20, %fd10, 0d3FF0000000000000;
	{
	.reg .b32 %temp; 
	mov.b64 	{%r3, %temp}, %fd21;
	}
	{
	.reg .b32 %temp; 
	mov.b64 	{%temp, %r4}, %fd21;
	}
	shl.b32 	%r5, %r2, 20;
	add.s32 	%r6, %r5, %r4;
	mov.b64 	%fd30, {%r3, %r6};
	{
	.reg .b32 %temp; 
	mov.b64 	{%temp, %r7}, %fd1;
	}
	mov.b32 	%f2, %r7;
	abs.f32 	%f1, %f2;
	setp.lt.f32 	%p3, %f1, 0f4086232B;
	@%p3 bra 	$L__BB3_6;
	setp.lt.f64 	%p4, %fd1, 0d0000000000000000;
	add.f64 	%fd22, %fd1, 0d7FF0000000000000;
	selp.f64 	%fd30, 0d0000000000000000, %fd22, %p4;
	setp.geu.f32 	%p5, %f1, 0f40874800;
	@%p5 bra 	$L__BB3_6;
	shr.u32 	%r8, %r2, 31;
	add.s32 	%r9, %r2, %r8;
	shr.s32 	%r10, %r9, 1;
	shl.b32 	%r11, %r10, 20;
	add.s32 	%r12, %r4, %r11;
	mov.b64 	%fd23, {%r3, %r12};
	sub.s32 	%r13, %r2, %r10;
	shl.b32 	%r14, %r13, 20;
	add.s32 	%r15, %r14, 1072693248;
	mov.b32 	%r16, 0;
	mov.b64 	%fd24, {%r16, %r15};
	mul.f64 	%fd30, %fd24, %fd23;
$L__BB3_6:
	st.global.f64 	[%rd1], %fd30;
	ld.shared.u64 	%rd10, [_ZZ17softmax_optimizedPdE10sum_shared];
$L__BB3_7:
	mov.b64 	%fd25, %rd10;
	add.f64 	%fd26, %fd30, %fd25;
	mov.b64 	%rd9, %fd26;
	atom.relaxed.shared.cas.b64 	%rd4, [_ZZ17softmax_optimizedPdE10sum_shared], %rd10, %rd9;
	setp.ne.s64 	%p6, %rd10, %rd4;
	mov.u64 	%rd10, %rd4;
	@%p6 bra 	$L__BB3_7;
$L__BB3_8:
	setp.gt.u32 	%p7, %r1, 9;
	bar.sync 	0;
	@%p7 bra 	$L__BB3_10;
	ld.global.f64 	%fd27, [%rd1];
	ld.shared.f64 	%fd28, [_ZZ17softmax_optimizedPdE10sum_shared];
	div.rn.f64 	%fd29, %fd27, %fd28;
	st.global.f64 	[%rd1], %fd29;
$L__BB3_10:
	ret;

}
	// .globl	_Z20forward_hidden_batchPKdS0_S0_Pdi
.visible .entry _Z20forward_hidden_batchPKdS0_S0_Pdi(
	.param .u64 .ptr .align 1 _Z20forward_hidden_batchPKdS0_S0_Pdi_param_0,
	.param .u64 .ptr .align 1 _Z20forward_hidden_batchPKdS0_S0_Pdi_param_1,
	.param .u64 .ptr .align 1 _Z20forward_hidden_batchPKdS0_S0_Pdi_param_2,
	.param .u64 .ptr .align 1 _Z20forward_hidden_batchPKdS0_S0_Pdi_param_3,
	.param .u32 _Z20forward_hidden_batchPKdS0_S0_Pdi_param_4
)
{
	.reg .pred 	%p<5>;
	.reg .b32 	%r<17>;
	.reg .b64 	%rd<22>;
	.reg .b64 	%fd<53>;

	ld.param.u64 	%rd5, [_Z20forward_hidden_batchPKdS0_S0_Pdi_param_0];
	ld.param.u64 	%rd6, [_Z20forward_hidden_batchPKdS0_S0_Pdi_param_1];
	ld.param.u64 	%rd7, [_Z20forward_hidden_batchPKdS0_S0_Pdi_param_2];
	ld.param.u64 	%rd8, [_Z20forward_hidden_batchPKdS0_S0_Pdi_param_3];
	ld.param.u32 	%r8, [_Z20forward_hidden_batchPKdS0_S0_Pdi_param_4];
	mov.u32 	%r1, %ctaid.y;
	mov.u32 	%r9, %ctaid.x;
	mov.u32 	%r10, %ntid.x;
	mov.u32 	%r11, %tid.x;
	mad.lo.s32 	%r2, %r9, %r10, %r11;
	setp.gt.s32 	%p1, %r2, 127;
	setp.ge.s32 	%p2, %r1, %r8;
	or.pred  	%p3, %p1, %p2;
	@%p3 bra 	$L__BB4_4;
	cvta.to.global.u64 	%rd9, %rd7;
	mul.wide.s32 	%rd10, %r2, 8;
	add.s64 	%rd11, %rd9, %rd10;
	ld.global.f64 	%fd52, [%rd11];
	mul.lo.s32 	%r15, %r2, 784;
	cvta.to.global.u64 	%rd12, %rd6;
	add.s64 	%rd1, %rd12, 64;
	mul.wide.u32 	%rd13, %r1, 6272;
	cvta.to.global.u64 	%rd14, %rd5;
	add.s64 	%rd15, %rd13, %rd14;
	add.s64 	%rd21, %rd15, 64;
	mov.b32 	%r16, 0;
$L__BB4_2:
	mul.wide.s32 	%rd16, %r15, 8;
	add.s64 	%rd17, %rd1, %rd16;
	ld.global.f64 	%fd4, [%rd17+-64];
	ld.global.f64 	%fd5, [%rd21+-64];
	fma.rn.f64 	%fd6, %fd4, %fd5, %fd52;
	ld.global.f64 	%fd7, [%rd17+-56];
	ld.global.f64 	%fd8, [%rd21+-56];
	fma.rn.f64 	%fd9, %fd7, %fd8, %fd6;
	ld.global.f64 	%fd10, [%rd17+-48];
	ld.global.f64 	%fd11, [%rd21+-48];
	fma.rn.f64 	%fd12, %fd10, %fd11, %fd9;
	ld.global.f64 	%fd13, [%rd17+-40];
	ld.global.f64 	%fd14, [%rd21+-40];
	fma.rn.f64 	%fd15, %fd13, %fd14, %fd12;
	ld.global.f64 	%fd16, [%rd17+-32];
	ld.global.f64 	%fd17, [%rd21+-32];
	fma.rn.f64 	%fd18, %fd16, %fd17, %fd15;
	ld.global.f64 	%fd19, [%rd17+-24];
	ld.global.f64 	%fd20, [%rd21+-24];
	fma.rn.f64 	%fd21, %fd19, %fd20, %fd18;
	ld.global.f64 	%fd22, [%rd17+-16];
	ld.global.f64 	%fd23, [%rd21+-16];
	fma.rn.f64 	%fd24, %fd22, %fd23, %fd21;
	ld.global.f64 	%fd25, [%rd17+-8];
	ld.global.f64 	%fd26, [%rd21+-8];
	fma.rn.f64 	%fd27, %fd25, %fd26, %fd24;
	ld.global.f64 	%fd28, [%rd17];
	ld.global.f64 	%fd29, [%rd21];
	fma.rn.f64 	%fd30, %fd28, %fd29, %fd27;
	ld.global.f64 	%fd31, [%rd17+8];
	ld.global.f64 	%fd32, [%rd21+8];
	fma.rn.f64 	%fd33, %fd31, %fd32, %fd30;
	ld.global.f64 	%fd34, [%rd17+16];
	ld.global.f64 	%fd35, [%rd21+16];
	fma.rn.f64 	%fd36, %fd34, %fd35, %fd33;
	ld.global.f64 	%fd37, [%rd17+24];
	ld.global.f64 	%fd38, [%rd21+24];
	fma.rn.f64 	%fd39, %fd37, %fd38, %fd36;
	ld.global.f64 	%fd40, [%rd17+32];
	ld.global.f64 	%fd41, [%rd21+32];
	fma.rn.f64 	%fd42, %fd40, %fd41, %fd39;
	ld.global.f64 	%fd43, [%rd17+40];
	ld.global.f64 	%fd44, [%rd21+40];
	fma.rn.f64 	%fd45, %fd43, %fd44, %fd42;
	ld.global.f64 	%fd46, [%rd17+48];
	ld.global.f64 	%fd47, [%rd21+48];
	fma.rn.f64 	%fd48, %fd46, %fd47, %fd45;
	ld.global.f64 	%fd49, [%rd17+56];
	ld.global.f64 	%fd50, [%rd21+56];
	fma.rn.f64 	%fd52, %fd49, %fd50, %fd48;
	add.s32 	%r16, %r16, 16;
	add.s32 	%r15, %r15, 16;
	add.s64 	%rd21, %rd21, 128;
	setp.ne.s32 	%p4, %r16, 784;
	@%p4 bra 	$L__BB4_2;
	max.f64 	%fd51, %fd52, 0d0000000000000000;
	shl.b32 	%r13, %r1, 7;
	add.s32 	%r14, %r13, %r2;
	cvta.to.global.u64 	%rd18, %rd8;
	mul.wide.s32 	%rd19, %r14, 8;
	add.s64 	%rd20, %rd18, %rd19;
	st.global.f64 	[%rd20], %fd51;
$L__BB4_4:
	ret;

}
	// .globl	_Z20forward_output_batchPKdS0_S0_Pdi
.visible .entry _Z20forward_output_batchPKdS0_S0_Pdi(
	.param .u64 .ptr .align 1 _Z20forward_output_batchPKdS0_S0_Pdi_param_0,
	.param .u64 .ptr .align 1 _Z20forward_output_batchPKdS0_S0_Pdi_param_1,
	.param .u64 .ptr .align 1 _Z20forward_output_batchPKdS0_S0_Pdi_param_2,
	.param .u64 .ptr .align 1 _Z20forward_output_batchPKdS0_S0_Pdi_param_3,
	.param .u32 _Z20forward_output_batchPKdS0_S0_Pdi_param_4
)
{
	.reg .pred 	%p<5>;
	.reg .b32 	%r<16>;
	.reg .b64 	%rd<22>;
	.reg .b64 	%fd<52>;

	ld.param.u64 	%rd5, [_Z20forward_output_batchPKdS0_S0_Pdi_param_0];
	ld.param.u64 	%rd6, [_Z20forward_output_batchPKdS0_S0_Pdi_param_1];
	ld.param.u64 	%rd7, [_Z20forward_output_batchPKdS0_S0_Pdi_param_2];
	ld.param.u64 	%rd8, [_Z20forward_output_batchPKdS0_S0_Pdi_param_3];
	ld.param.u32 	%r8, [_Z20forward_output_batchPKdS0_S0_Pdi_param_4];
	mov.u32 	%r1, %ctaid.y;
	mov.u32 	%r9, %ctaid.x;
	mov.u32 	%r10, %ntid.x;
	mov.u32 	%r11, %tid.x;
	mad.lo.s32 	%r2, %r9, %r10, %r11;
	setp.gt.s32 	%p1, %r2, 9;
	setp.ge.s32 	%p2, %r1, %r8;
	or.pred  	%p3, %p1, %p2;
	@%p3 bra 	$L__BB5_4;
	cvta.to.global.u64 	%rd9, %rd7;
	mul.wide.s32 	%rd10, %r2, 8;
	add.s64 	%rd11, %rd9, %rd10;
	ld.global.f64 	%fd51, [%rd11];
	shl.b32 	%r14, %r2, 7;
	cvta.to.global.u64 	%rd12, %rd6;
	add.s64 	%rd1, %rd12, 64;
	mul.wide.u32 	%rd13, %r1, 1024;
	cvta.to.global.u64 	%rd14, %rd5;
	add.s64 	%rd15, %rd13, %rd14;
	add.s64 	%rd21, %rd15, 64;
	mov.b32 	%r15, 0;
$L__BB5_2:
	mul.wide.s32 	%rd16, %r14, 8;
	add.s64 	%rd17, %rd1, %rd16;
	ld.global.f64 	%fd4, [%rd17+-64];
	ld.global.f64 	%fd5, [%rd21+-64];
	fma.rn.f64 	%fd6, %fd4, %fd5, %fd51;
	ld.global.f64 	%fd7, [%rd17+-56];
	ld.global.f64 	%fd8, [%rd21+-56];
	fma.rn.f64 	%fd9, %fd7, %fd8, %fd6;
	ld.global.f64 	%fd10, [%rd17+-48];
	ld.global.f64 	%fd11, [%rd21+-48];
	fma.rn.f64 	%fd12, %fd10, %fd11, %fd9;
	ld.global.f64 	%fd13, [%rd17+-40];
	ld.global.f64 	%fd14, [%rd21+-40];
	fma.rn.f64 	%fd15, %fd13, %fd14, %fd12;
	ld.global.f64 	%fd16, [%rd17+-32];
	ld.global.f64 	%fd17, [%rd21+-32];
	fma.rn.f64 	%fd18, %fd16, %fd17, %fd15;
	ld.global.f64 	%fd19, [%rd17+-24];
	ld.global.f64 	%fd20, [%rd21+-24];
	fma.rn.f64 	%fd21, %fd19, %fd20, %fd18;
	ld.global.f64 	%fd22, [%rd17+-16];
	ld.global.f64 	%fd23, [%rd21+-16];
	fma.rn.f64 	%fd24, %fd22, %fd23, %fd21;
	ld.global.f64 	%fd25, [%rd17+-8];
	ld.global.f64 	%fd26, [%rd21+-8];
	fma.rn.f64 	%fd27, %fd25, %fd26, %fd24;
	ld.global.f64 	%fd28, [%rd17];
	ld.global.f64 	%fd29, [%rd21];
	fma.rn.f64 	%fd30, %fd28, %fd29, %fd27;
	ld.global.f64 	%fd31, [%rd17+8];
	ld.global.f64 	%fd32, [%rd21+8];
	fma.rn.f64 	%fd33, %fd31, %fd32, %fd30;
	ld.global.f64 	%fd34, [%rd17+16];
	ld.global.f64 	%fd35, [%rd21+16];
	fma.rn.f64 	%fd36, %fd34, %fd35, %fd33;
	ld.global.f64 	%fd37, [%rd17+24];
	ld.global.f64 	%fd38, [%rd21+24];
	fma.rn.f64 	%fd39, %fd37, %fd38, %fd36;
	ld.global.f64 	%fd40, [%rd17+32];
	ld.global.f64 	%fd41, [%rd21+32];
	fma.rn.f64 	%fd42, %fd40, %fd41, %fd39;
	ld.global.f64 	%fd43, [%rd17+40];
	ld.global.f64 	%fd44, [%rd21+40];
	fma.rn.f64 	%fd45, %fd43, %fd44, %fd42;
	ld.global.f64 	%fd46, [%rd17+48];
	ld.global.f64 	%fd47, [%rd21+48];
	fma.rn.f64 	%fd48, %fd46, %fd47, %fd45;
	ld.global.f64 	%fd49, [%rd17+56];
	ld.global.f64 	%fd50, [%rd21+56];
	fma.rn.f64 	%fd51, %fd49, %fd50, %fd48;
	add.s32 	%r15, %r15, 16;
	add.s32 	%r14, %r14, 16;
	add.s64 	%rd21, %rd21, 128;
	setp.ne.s32 	%p4, %r15, 128;
	@%p4 bra 	$L__BB5_2;
	mad.lo.s32 	%r13, %r1, 10, %r2;
	cvta.to.global.u64 	%rd18, %rd8;
	mul.wide.s32 	%rd19, %r13, 8;
	add.s64 	%rd20, %rd18, %rd19;
	st.global.f64 	[%rd20], %fd51;
$L__BB5_4:
	ret;

}
	// .globl	_Z13softmax_batchPdi
.visible .entry _Z13softmax_batchPdi(
	.param .u64 .ptr .align 1 _Z13softmax_batchPdi_param_0,
	.param .u32 _Z13softmax_batchPdi_param_1
)
{
	.reg .pred 	%p<9>;
	.reg .b32 	%r<20>;
	.reg .b32 	%f<3>;
	.reg .b64 	%rd<11>;
	.reg .b64 	%fd<31>;
	// demoted variable
	.shared .align 8 .f64 _ZZ13softmax_batchPdiE10sum_shared;
	ld.param.u64 	%rd5, [_Z13softmax_batchPdi_param_0];
	ld.param.u32 	%r6, [_Z13softmax_batchPdi_param_1];
	mov.u32 	%r1, %ctaid.y;
	setp.ge.s32 	%p1, %r1, %r6;
	@%p1 bra 	$L__BB6_11;
	mov.u32 	%r2, %tid.x;
	setp.ne.s32 	%p2, %r2, 0;
	@%p2 bra 	$L__BB6_3;
	mov.b64 	%rd6, 0;
	st.shared.u64 	[_ZZ13softmax_batchPdiE10sum_shared], %rd6;
$L__BB6_3:
	bar.sync 	0;
	setp.gt.u32 	%p3, %r2, 9;
	mad.lo.s32 	%r7, %r1, 10, %r2;
	cvta.to.global.u64 	%rd7, %rd5;
	mul.wide.u32 	%rd8, %r7, 8;
	add.s64 	%rd1, %rd7, %rd8;
	@%p3 bra 	$L__BB6_9;
	ld.global.f64 	%fd1, [%rd1];
	fma.rn.f64 	%fd6, %fd1, 0d3FF71547652B82FE, 0d4338000000000000;
	{
	.reg .b32 %temp; 
	mov.b64 	{%r3, %temp}, %fd6;
	}
	mov.f64 	%fd7, 0dC338000000000000;
	add.rn.f64 	%fd8, %fd6, %fd7;
	fma.rn.f64 	%fd9, %fd8, 0dBFE62E42FEFA39EF, %fd1;
	fma.rn.f64 	%fd10, %fd8, 0dBC7ABC9E3B39803F, %fd9;
	fma.rn.f64 	%fd11, %fd10, 0d3E5ADE1569CE2BDF, 0d3E928AF3FCA213EA;
	fma.rn.f64 	%fd12, %fd11, %fd10, 0d3EC71DEE62401315;
	fma.rn.f64 	%fd13, %fd12, %fd10, 0d3EFA01997C89EB71;
	fma.rn.f64 	%fd14, %fd13, %fd10, 0d3F2A01A014761F65;
	fma.rn.f64 	%fd15, %fd14, %fd10, 0d3F56C16C1852B7AF;
	fma.rn.f64 	%fd16, %fd15, %fd10, 0d3F81111111122322;
	fma.rn.f64 	%fd17, %fd16, %fd10, 0d3FA55555555502A1;
	fma.rn.f64 	%fd18, %fd17, %fd10, 0d3FC5555555555511;
	fma.rn.f64 	%fd19, %fd18, %fd10, 0d3FE000000000000B;
	fma.rn.f64 	%fd20, %fd19, %fd10, 0d3FF0000000000000;
	fma.rn.f64 	%fd21, %fd20, %fd10, 0d3FF0000000000000;
	{
	.reg .b32 %temp; 
	mov.b64 	{%r4, %temp}, %fd21;
	}
	{
	.reg .b32 %temp; 
	mov.b64 	{%temp, %r5}, %fd21;
	}
	shl.b32 	%r8, %r3, 20;
	add.s32 	%r9, %r8, %r5;
	mov.b64 	%fd30, {%r4, %r9};
	{
	.reg .b32 %temp; 
	mov.b64 	{%temp, %r10}, %fd1;
	}
	mov.b32 	%f2, %r10;
	abs.f32 	%f1, %f2;
	setp.lt.f32 	%p4, %f1, 0f4086232B;
	@%p4 bra 	$L__BB6_7;
	setp.lt.f64 	%p5, %fd1, 0d0000000000000000;
	add.f64 	%fd22, %fd1, 0d7FF0000000000000;
	selp.f64 	%fd30, 0d0000000000000000, %fd22, %p5;
	setp.geu.f32 	%p6, %f1, 0f40874800;
	@%p6 bra 	$L__BB6_7;
	shr.u32 	%r11, %r3, 31;
	add.s32 	%r12, %r3, %r11;
	shr.s32 	%r13, %r12, 1;
	shl.b32 	%r14, %r13, 20;
	add.s32 	%r15, %r5, %r14;
	mov.b64 	%fd23, {%r4, %r15};
	sub.s32 	%r16, %r3, %r13;
	shl.b32 	%r17, %r16, 20;
	add.s32 	%r18, %r17, 1072693248;
	mov.b32 	%r19, 0;
	mov.b64 	%fd24, {%r19, %r18};
	mul.f64 	%fd30, %fd24, %fd23;
$L__BB6_7:
	st.global.f64 	[%rd1], %fd30;
	ld.shared.u64 	%rd10, [_ZZ13softmax_batchPdiE10sum_shared];
$L__BB6_8:
	mov.b64 	%fd25, %rd10;
	add.f64 	%fd26, %fd30, %fd25;
	mov.b64 	%rd9, %fd26;
	atom.relaxed.shared.cas.b64 	%rd4, [_ZZ13softmax_batchPdiE10sum_shared], %rd10, %rd9;
	setp.ne.s64 	%p7, %rd10, %rd4;
	mov.u64 	%rd10, %rd4;
	@%p7 bra 	$L__BB6_8;
$L__BB6_9:
	setp.gt.u32 	%p8, %r2, 9;
	bar.sync 	0;
	@%p8 bra 	$L__BB6_11;
	ld.global.f64 	%fd27, [%rd1];
	ld.shared.f64 	%fd28, [_ZZ13softmax_batchPdiE10sum_shared];
	div.rn.f64 	%fd29, %fd27, %fd28;
	st.global.f64 	[%rd1], %fd29;
$L__BB6_11:
	ret;

}
	// .globl	_Z29compute_output_gradient_batchPKdS0_Pdi
.visible .entry _Z29compute_output_gradient_batchPKdS0_Pdi(
	.param .u64 .ptr .align 1 _Z29compute_output_gradient_batchPKdS0_Pdi_param_0,
	.param .u64 .ptr .align 1 _Z29compute_output_gradient_batchPKdS0_Pdi_param_1,
	.param .u64 .ptr .align 1 _Z29compute_output_gradient_batchPKdS0_Pdi_param_2,
	.param .u32 _Z29compute_output_gradient_batchPKdS0_Pdi_param_3
)
{
	.reg .pred 	%p<4>;
	.reg .b32 	%r<8>;
	.reg .b64 	%rd<11>;
	.reg .b64 	%fd<4>;

	ld.param.u64 	%rd1, [_Z29compute_output_gradient_batchPKdS0_Pdi_param_0];
	ld.param.u64 	%rd2, [_Z29compute_output_gradient_batchPKdS0_Pdi_param_1];
	ld.param.u64 	%rd3, [_Z29compute_output_gradient_batchPKdS0_Pdi_param_2];
	ld.param.u32 	%r3, [_Z29compute_output_gradient_batchPKdS0_Pdi_param_3];
	mov.u32 	%r1, %ctaid.y;
	mov.u32 	%r4, %ctaid.x;
	mov.u32 	%r5, %ntid.x;
	mov.u32 	%r6, %tid.x;
	mad.lo.s32 	%r2, %r4, %r5, %r6;
	setp.gt.s32 	%p1, %r2, 9;
	setp.ge.s32 	%p2, %r1, %r3;
	or.pred  	%p3, %p1, %p2;
	@%p3 bra 	$L__BB7_2;
	cvta.to.global.u64 	%rd4, %rd1;
	cvta.to.global.u64 	%rd5, %rd2;
	cvta.to.global.u64 	%rd6, %rd3;
	mad.lo.s32 	%r7, %r1, 10, %r2;
	mul.wide.s32 	%rd7, %r7, 8;
	add.s64 	%rd8, %rd4, %rd7;
	ld.global.f64 	%fd1, [%rd8];
	add.s64 	%rd9, %rd5, %rd7;
	ld.global.f64 	%fd2, [%rd9];
	sub.f64 	%fd3, %fd1, %fd2;
	add.s64 	%rd10, %rd6, %rd7;
	st.global.f64 	[%rd10], %fd3;
$L__BB7_2:
	ret;

}
	// .globl	_Z29compute_hidden_gradient_batchPKdS0_S0_Pdi
.visible .entry _Z29compute_hidden_gradient_batchPKdS0_S0_Pdi(
	.param .u64 .ptr .align 1 _Z29compute_hidden_gradient_batchPKdS0_S0_Pdi_param_0,
	.param .u64 .ptr .align 1 _Z29compute_hidden_gradient_batchPKdS0_S0_Pdi_param_1,
	.param .u64 .ptr .align 1 _Z29compute_hidden_gradient_batchPKdS0_S0_Pdi_param_2,
	.param .u64 .ptr .align 1 _Z29compute_hidden_gradient_batchPKdS0_S0_Pdi_param_3,
	.param .u32 _Z29compute_hidden_gradient_batchPKdS0_S0_Pdi_param_4
)
{
	.reg .pred 	%p<5>;
	.reg .b32 	%r<10>;
	.reg .b64 	%rd<16>;
	.reg .b64 	%fd<33>;

	ld.param.u64 	%rd1, [_Z29compute_hidden_gradient_batchPKdS0_S0_Pdi_param_0];
	ld.param.u64 	%rd2, [_Z29compute_hidden_gradient_batchPKdS0_S0_Pdi_param_1];
	ld.param.u64 	%rd3, [_Z29compute_hidden_gradient_batchPKdS0_S0_Pdi_param_2];
	ld.param.u64 	%rd4, [_Z29compute_hidden_gradient_batchPKdS0_S0_Pdi_param_3];
	ld.param.u32 	%r3, [_Z29compute_hidden_gradient_batchPKdS0_S0_Pdi_param_4];
	mov.u32 	%r1, %ctaid.y;
	mov.u32 	%r4, %ctaid.x;
	mov.u32 	%r5, %ntid.x;
	mov.u32 	%r6, %tid.x;
	mad.lo.s32 	%r2, %r4, %r5, %r6;
	setp.gt.s32 	%p1, %r2, 127;
	setp.ge.s32 	%p2, %r1, %r3;
	or.pred  	%p3, %p1, %p2;
	@%p3 bra 	$L__BB8_2;
	cvta.to.global.u64 	%rd5, %rd3;
	cvta.to.global.u64 	%rd6, %rd4;
	cvta.to.global.u64 	%rd7, %rd1;
	cvta.to.global.u64 	%rd8, %rd2;
	mul.lo.s32 	%r7, %r1, 10;
	mul.wide.s32 	%rd9, %r2, 8;
	add.s64 	%rd10, %rd7, %rd9;
	ld.global.f64 	%fd1, [%rd10];
	mul.wide.u32 	%rd11, %r7, 8;
	add.s64 	%rd12, %rd8, %rd11;
	ld.global.f64 	%fd2, [%rd12];
	fma.rn.f64 	%fd3, %fd1, %fd2, 0d0000000000000000;
	ld.global.f64 	%fd4, [%rd10+1024];
	ld.global.f64 	%fd5, [%rd12+8];
	fma.rn.f64 	%fd6, %fd4, %fd5, %fd3;
	ld.global.f64 	%fd7, [%rd10+2048];
	ld.global.f64 	%fd8, [%rd12+16];
	fma.rn.f64 	%fd9, %fd7, %fd8, %fd6;
	ld.global.f64 	%fd10, [%rd10+3072];
	ld.global.f64 	%fd11, [%rd12+24];
	fma.rn.f64 	%fd12, %fd10, %fd11, %fd9;
	ld.global.f64 	%fd13, [%rd10+4096];
	ld.global.f64 	%fd14, [%rd12+32];
	fma.rn.f64 	%fd15, %fd13, %fd14, %fd12;
	ld.global.f64 	%fd16, [%rd10+5120];
	ld.global.f64 	%fd17, [%rd12+40];
	fma.rn.f64 	%fd18, %fd16, %fd17, %fd15;
	ld.global.f64 	%fd19, [%rd10+6144];
	ld.global.f64 	%fd20, [%rd12+48];
	fma.rn.f64 	%fd21, %fd19, %fd20, %fd18;
	ld.global.f64 	%fd22, [%rd10+7168];
	ld.global.f64 	%fd23, [%rd12+56];
	fma.rn.f64 	%fd24, %fd22, %fd23, %fd21;
	ld.global.f64 	%fd25, [%rd10+8192];
	ld.global.f64 	%fd26, [%rd12+64];
	fma.rn.f64 	%fd27, %fd25, %fd26, %fd24;
	ld.global.f64 	%fd28, [%rd10+9216];
	ld.global.f64 	%fd29, [%rd12+72];
	fma.rn.f64 	%fd30, %fd28, %fd29, %fd27;
	shl.b32 	%r8, %r1, 7;
	add.s32 	%r9, %r8, %r2;
	mul.wide.s32 	%rd13, %r9, 8;
	add.s64 	%rd14, %rd5, %rd13;
	ld.global.f64 	%fd31, [%rd14];
	setp.gt.f64 	%p4, %fd31, 0d0000000000000000;
	selp.f64 	%fd32, %fd30, 0d0000000000000000, %p4;
	add.s64 	%rd15, %rd6, %rd13;
	st.global.f64 	[%rd15], %fd32;
$L__BB8_2:
	ret;

}
	// .globl	_Z15update_W2_batchPdPKdS1_i
.visible .entry _Z15update_W2_batchPdPKdS1_i(
	.param .u64 .ptr .align 1 _Z15update_W2_batchPdPKdS1_i_param_0,
	.param .u64 .ptr .align 1 _Z15update_W2_batchPdPKdS1_i_param_1,
	.param .u64 .ptr .align 1 _Z15update_W2_batchPdPKdS1_i_param_2,
	.param .u32 _Z15update_W2_batchPdPKdS1_i_param_3
)
{
	.reg .pred 	%p<11>;
	.reg .b32 	%r<44>;
	.reg .b64 	%rd<27>;
	.reg .b64 	%fd<75>;

	ld.param.u64 	%rd5, [_Z15update_W2_batchPdPKdS1_i_param_0];
	ld.param.u64 	%rd6, [_Z15update_W2_batchPdPKdS1_i_param_1];
	ld.param.u64 	%rd7, [_Z15update_W2_batchPdPKdS1_i_param_2];
	ld.param.u32 	%r19, [_Z15update_W2_batchPdPKdS1_i_param_3];
	cvta.to.global.u64 	%rd1, %rd7;
	cvta.to.global.u64 	%rd2, %rd6;
	mov.u32 	%r20, %ctaid.x;
	mov.u32 	%r21, %ntid.x;
	mov.u32 	%r22, %tid.x;
	mad.lo.s32 	%r1, %r20, %r21, %r22;
	setp.gt.s32 	%p1, %r1, 1279;
	@%p1 bra 	$L__BB9_15;
	shr.s32 	%r23, %r1, 31;
	shr.u32 	%r24, %r23, 25;
	add.s32 	%r25, %r1, %r24;
	shr.s32 	%r2, %r25, 7;
	and.b32  	%r26, %r25, -128;
	sub.s32 	%r3, %r1, %r26;
	setp.lt.s32 	%p2, %r19, 1;
	mov.f64 	%fd74, 0d0000000000000000;
	@%p2 bra 	$L__BB9_14;
	and.b32  	%r4, %r19, 7;
	setp.lt.u32 	%p3, %r19, 8;
	mov.f64 	%fd73, 0d0000000000000000;
	mov.b32 	%r42, 0;
	@%p3 bra 	$L__BB9_5;
	and.b32  	%r42, %r19, 2147483640;
	neg.s32 	%r40, %r42;
	add.s64 	%rd3, %rd2, 320;
	add.s64 	%rd4, %rd1, 4096;
	mov.f64 	%fd73, 0d0000000000000000;
	mov.u32 	%r38, %r3;
	mov.u32 	%r39, %r2;
$L__BB9_4:
	.pragma "nounroll";
	mul.wide.s32 	%rd8, %r39, 8;
	add.s64 	%rd9, %rd3, %rd8;
	mul.wide.s32 	%rd10, %r38, 8;
	add.s64 	%rd11, %rd4, %rd10;
	ld.global.f64 	%fd19, [%rd9+-320];
	ld.global.f64 	%fd20, [%rd11+-4096];
	fma.rn.f64 	%fd21, %fd19, %fd20, %fd73;
	ld.global.f64 	%fd22, [%rd9+-240];
	ld.global.f64 	%fd23, [%rd11+-3072];
	fma.rn.f64 	%fd24, %fd22, %fd23, %fd21;
	ld.global.f64 	%fd25, [%rd9+-160];
	ld.global.f64 	%fd26, [%rd11+-2048];
	fma.rn.f64 	%fd27, %fd25, %fd26, %fd24;
	ld.global.f64 	%fd28, [%rd9+-80];
	ld.global.f64 	%fd29, [%rd11+-1024];
	fma.rn.f64 	%fd30, %fd28, %fd29, %fd27;
	ld.global.f64 	%fd31, [%rd9];
	ld.global.f64 	%fd32, [%rd11];
	fma.rn.f64 	%fd33, %fd31, %fd32, %fd30;
	ld.global.f64 	%fd34, [%rd9+80];
	ld.global.f64 	%fd35, [%rd11+1024];
	fma.rn.f64 	%fd36, %fd34, %fd35, %fd33;
	ld.global.f64 	%fd37, [%rd9+160];
	ld.global.f64 	%fd38, [%rd11+2048];
	fma.rn.f64 	%fd39, %fd37, %fd38, %fd36;
	ld.global.f64 	%fd40, [%rd9+240];
	ld.global.f64 	%fd41, [%rd11+3072];
	fma.rn.f64 	%fd73, %fd40, %fd41, %fd39;
	add.s32 	%r40, %r40, 8;
	add.s32 	%r39, %r39, 80;
	add.s32 	%r38, %r38, 1024;
	setp.ne.s32 	%p4, %r40, 0;
	@%p4 bra 	$L__BB9_4;
$L__BB9_5:
	setp.eq.s32 	%p5, %r4, 0;
	@%p5 bra 	$L__BB9_13;
	and.b32  	%r14, %r19, 3;
	setp.lt.u32 	%p6, %r4, 4;
	@%p6 bra 	$L__BB9_8;
	mad.lo.s32 	%r28, %r42, 10, %r2;
	mul.wide.s32 	%rd12, %r28, 8;
	add.s64 	%rd13, %rd2, %rd12;
	ld.global.f64 	%fd43, [%rd13];
	shl.b32 	%r29, %r42, 7;
	add.s32 	%r30, %r29, %r3;
	mul.wide.s32 	%rd14, %r30, 8;
	add.s64 	%rd15, %rd1, %rd14;
	ld.global.f64 	%fd44, [%rd15];
	fma.rn.f64 	%fd45, %fd43, %fd44, %fd73;
	ld.global.f64 	%fd46, [%rd13+80];
	ld.global.f64 	%fd47, [%rd15+1024];
	fma.rn.f64 	%fd48, %fd46, %fd47, %fd45;
	ld.global.f64 	%fd49, [%rd13+160];
	ld.global.f64 	%fd50, [%rd15+2048];
	fma.rn.f64 	%fd51, %fd49, %fd50, %fd48;
	ld.global.f64 	%fd52, [%rd13+240];
	ld.global.f64 	%fd53, [%rd15+3072];
	fma.rn.f64 	%fd73, %fd52, %fd53, %fd51;
	add.s32 	%r42, %r42, 4;
$L__BB9_8:
	setp.eq.s32 	%p7, %r14, 0;
	@%p7 bra 	$L__BB9_13;
	setp.eq.s32 	%p8, %r14, 1;
	@%p8 bra 	$L__BB9_11;
	mad.lo.s32 	%r31, %r42, 10, %r2;
	mul.wide.s32 	%rd16, %r31, 8;
	add.s64 	%rd17, %rd2, %rd16;
	ld.global.f64 	%fd55, [%rd17];
	shl.b32 	%r32, %r42, 7;
	add.s32 	%r33, %r32, %r3;
	mul.wide.s32 	%rd18, %r33, 8;
	add.s64 	%rd19, %rd1, %rd18;
	ld.global.f64 	%fd56, [%rd19];
	fma.rn.f64 	%fd57, %fd55, %fd56, %fd73;
	ld.global.f64 	%fd58, [%rd17+80];
	ld.global.f64 	%fd59, [%rd19+1024];
	fma.rn.f64 	%fd73, %fd58, %fd59, %fd57;
	add.s32 	%r42, %r42, 2;
$L__BB9_11:
	and.b32  	%r34, %r19, 1;
	setp.eq.b32 	%p9, %r34, 1;
	not.pred 	%p10, %p9;
	@%p10 bra 	$L__BB9_13;
	mad.lo.s32 	%r35, %r42, 10, %r2;
	mul.wide.s32 	%rd20, %r35, 8;
	add.s64 	%rd21, %rd2, %rd20;
	ld.global.f64 	%fd60, [%rd21];
	shl.b32 	%r36, %r42, 7;
	add.s32 	%r37, %r36, %r3;
	mul.wide.s32 	%rd22, %r37, 8;
	add.s64 	%rd23, %rd1, %rd22;
	ld.global.f64 	%fd61, [%rd23];
	fma.rn.f64 	%fd73, %fd60, %fd61, %fd73;
$L__BB9_13:
	mul.f64 	%fd74, %fd73, 0d3FB999999999999A;
$L__BB9_14:
	cvt.rn.f64.s32 	%fd62, %r19;
	div.rn.f64 	%fd63, %fd74, %fd62;
	cvta.to.global.u64 	%rd24, %rd5;
	mul.wide.s32 	%rd25, %r1, 8;
	add.s64 	%rd26, %rd24, %rd25;
	ld.global.f64 	%fd64, [%rd26];
	sub.f64 	%fd65, %fd64, %fd63;
	st.global.f64 	[%rd26], %fd65;
$L__BB9_15:
	ret;

}
	// .globl	_Z15update_W1_batchPdPKdS1_i
.visible .entry _Z15update_W1_batchPdPKdS1_i(
	.param .u64 .ptr .align 1 _Z15update_W1_batchPdPKdS1_i_param_0,
	.param .u64 .ptr .align 1 _Z15update_W1_batchPdPKdS1_i_param_1,
	.param .u64 .ptr .align 1 _Z15update_W1_batchPdPKdS1_i_param_2,
	.param .u32 _Z15update_W1_batchPdPKdS1_i_param_3
)
{
	.reg .pred 	%p<11>;
	.reg .b32 	%r<52>;
	.reg .b64 	%rd<47>;
	.reg .b64 	%fd<75>;

	ld.param.u64 	%rd3, [_Z15update_W1_batchPdPKdS1_i_param_0];
	ld.param.u64 	%rd4, [_Z15update_W1_batchPdPKdS1_i_param_1];
	ld.param.u64 	%rd5, [_Z15update_W1_batchPdPKdS1_i_param_2];
	ld.param.u32 	%r14, [_Z15update_W1_batchPdPKdS1_i_param_3];
	cvta.to.global.u64 	%rd1, %rd5;
	cvta.to.global.u64 	%rd2, %rd4;
	mov.u32 	%r15, %ctaid.x;
	mov.u32 	%r16, %ntid.x;
	mov.u32 	%r17, %tid.x;
	mad.lo.s32 	%r1, %r15, %r16, %r17;
	setp.gt.s32 	%p1, %r1, 100351;
	@%p1 bra 	$L__BB10_15;
	mul.hi.s32 	%r18, %r1, 1402438301;
	shr.u32 	%r19, %r18, 31;
	shr.s32 	%r20, %r18, 8;
	add.s32 	%r2, %r20, %r19;
	mul.lo.s32 	%r21, %r2, 784;
	sub.s32 	%r3, %r1, %r21;
	setp.lt.s32 	%p2, %r14, 1;
	mov.f64 	%fd74, 0d0000000000000000;
	@%p2 bra 	$L__BB10_14;
	and.b32  	%r4, %r14, 7;
	setp.lt.u32 	%p3, %r14, 8;
	mov.f64 	%fd73, 0d0000000000000000;
	mov.b32 	%r50, 0;
	@%p3 bra 	$L__BB10_5;
	and.b32  	%r50, %r14, 2147483640;
	mov.f64 	%fd73, 0d0000000000000000;
	mov.b32 	%r48, 0;
$L__BB10_4:
	.pragma "nounroll";
	shl.b32 	%r24, %r48, 7;
	add.s32 	%r25, %r24, %r2;
	mul.wide.s32 	%rd6, %r25, 8;
	add.s64 	%rd7, %rd2, %rd6;
	ld.global.f64 	%fd19, [%rd7];
	mad.lo.s32 	%r26, %r48, 784, %r3;
	mul.wide.s32 	%rd8, %r26, 8;
	add.s64 	%rd9, %rd1, %rd8;
	ld.global.f64 	%fd20, [%rd9];
	fma.rn.f64 	%fd21, %fd19, %fd20, %fd73;
	ld.global.f64 	%fd22, [%rd7+1024];
	add.s32 	%r27, %r26, 784;
	mul.wide.u32 	%rd10, %r27, 8;
	add.s64 	%rd11, %rd1, %rd10;
	ld.global.f64 	%fd23, [%rd11];
	fma.rn.f64 	%fd24, %fd22, %fd23, %fd21;
	ld.global.f64 	%fd25, [%rd7+2048];
	add.s32 	%r28, %r26, 1568;
	mul.wide.u32 	%rd12, %r28, 8;
	add.s64 	%rd13, %rd1, %rd12;
	ld.global.f64 	%fd26, [%rd13];
	fma.rn.f64 	%fd27, %fd25, %fd26, %fd24;
	ld.global.f64 	%fd28, [%rd7+3072];
	add.s32 	%r29, %r26, 2352;
	mul.wide.u32 	%rd14, %r29, 8;
	add.s64 	%rd15, %rd1, %rd14;
	ld.global.f64 	%fd29, [%rd15];
	fma.rn.f64 	%fd30, %fd28, %fd29, %fd27;
	ld.global.f64 	%fd31, [%rd7+4096];
	add.s32 	%r30, %r26, 3136;
	mul.wide.u32 	%rd16, %r30, 8;
	add.s64 	%rd17, %rd1, %rd16;
	ld.global.f64 	%fd32, [%rd17];
	fma.rn.f64 	%fd33, %fd31, %fd32, %fd30;
	ld.global.f64 	%fd34, [%rd7+5120];
	add.s32 	%r31, %r26, 3920;
	mul.wide.u32 	%rd18, %r31, 8;
	add.s64 	%rd19, %rd1, %rd18;
	ld.global.f64 	%fd35, [%rd19];
	fma.rn.f64 	%fd36, %fd34, %fd35, %fd33;
	ld.global.f64 	%fd37, [%rd7+6144];
	add.s32 	%r32, %r26, 4704;
	mul.wide.u32 	%rd20, %r32, 8;
	add.s64 	%rd21, %rd1, %rd20;
	ld.global.f64 	%fd38, [%rd21];
	fma.rn.f64 	%fd39, %fd37, %fd38, %fd36;
	ld.global.f64 	%fd40, [%rd7+7168];
	add.s32 	%r33, %r26, 5488;
	mul.wide.u32 	%rd22, %r33, 8;
	add.s64 	%rd23, %rd1, %rd22;
	ld.global.f64 	%fd41, [%rd23];
	fma.rn.f64 	%fd73, %fd40, %fd41, %fd39;
	add.s32 	%r48, %r48, 8;
	setp.ne.s32 	%p4, %r48, %r50;
	@%p4 bra 	$L__BB10_4;
$L__BB10_5:
	setp.eq.s32 	%p5, %r4, 0;
	@%p5 bra 	$L__BB10_13;
	and.b32  	%r9, %r14, 3;
	setp.lt.u32 	%p6, %r4, 4;
	@%p6 bra 	$L__BB10_8;
	shl.b32 	%r34, %r50, 7;
	add.s32 	%r35, %r34, %r2;
	mul.wide.s32 	%rd24, %r35, 8;
	add.s64 	%rd25, %rd2, %rd24;
	ld.global.f64 	%fd43, [%rd25];
	mad.lo.s32 	%r36, %r50, 784, %r3;
	mul.wide.s32 	%rd26, %r36, 8;
	add.s64 	%rd27, %rd1, %rd26;
	ld.global.f64 	%fd44, [%rd27];
	fma.rn.f64 	%fd45, %fd43, %fd44, %fd73;
	ld.global.f64 	%fd46, [%rd25+1024];
	add.s32 	%r37, %r36, 784;
	mul.wide.u32 	%rd28, %r37, 8;
	add.s64 	%rd29, %rd1, %rd28;
	ld.global.f64 	%fd47, [%rd29];
	fma.rn.f64 	%fd48, %fd46, %fd47, %fd45;
	ld.global.f64 	%fd49, [%rd25+2048];
	add.s32 	%r38, %r36, 1568;
	mul.wide.u32 	%rd30, %r38, 8;
	add.s64 	%rd31, %rd1, %rd30;
	ld.global.f64 	%fd50, [%rd31];
	fma.rn.f64 	%fd51, %fd49, %fd50, %fd48;
	ld.global.f64 	%fd52, [%rd25+3072];
	add.s32 	%r39, %r36, 2352;
	mul.wide.u32 	%rd32, %r39, 8;
	add.s64 	%rd33, %rd1, %rd32;
	ld.global.f64 	%fd53, [%rd33];
	fma.rn.f64 	%fd73, %fd52, %fd53, %fd51;
	add.s32 	%r50, %r50, 4;
$L__BB10_8:
	setp.eq.s32 	%p7, %r9, 0;
	@%p7 bra 	$L__BB10_13;
	setp.eq.s32 	%p8, %r9, 1;
	@%p8 bra 	$L__BB10_11;
	shl.b32 	%r40, %r50, 7;
	add.s32 	%r41, %r40, %r2;
	mul.wide.s32 	%rd34, %r41, 8;
	add.s64 	%rd35, %rd2, %rd34;
	ld.global.f64 	%fd55, [%rd35];
	mad.lo.s32 	%r42, %r50, 784, %r3;
	mul.wide.s32 	%rd36, %r42, 8;
	add.s64 	%rd37, %rd1, %rd36;
	ld.global.f64 	%fd56, [%rd37];
	fma.rn.f64 	%fd57, %fd55, %fd56, %fd73;
	ld.global.f64 	%fd58, [%rd35+1024];
	add.s32 	%r43, %r42, 784;
	mul.wide.u32 	%rd38, %r43, 8;
	add.s64 	%rd39, %rd1, %rd38;
	ld.global.f64 	%fd59, [%rd39];
	fma.rn.f64 	%fd73, %fd58, %fd59, %fd57;
	add.s32 	%r50, %r50, 2;
$L__BB10_11:
	and.b32  	%r44, %r14, 1;
	setp.eq.b32 	%p9, %r44, 1;
	not.pred 	%p10, %p9;
	@%p10 bra 	$L__BB10_13;
	shl.b32 	%r45, %r50, 7;
	add.s32 	%r46, %r45, %r2;
	mul.wide.s32 	%rd40, %r46, 8;
	add.s64 	%rd41, %rd2, %rd40;
	ld.global.f64 	%fd60, [%rd41];
	mad.lo.s32 	%r47, %r50, 784, %r3;
	mul.wide.s32 	%rd42, %r47, 8;
	add.s64 	%rd43, %rd1, %rd42;
	ld.global.f64 	%fd61, [%rd43];
	fma.rn.f64 	%fd73, %fd60, %fd61, %fd73;
$L__BB10_13:
	mul.f64 	%fd74, %fd73, 0d3FB999999999999A;
$L__BB10_14:
	cvt.rn.f64.s32 	%fd62, %r14;
	div.rn.f64 	%fd63, %fd74, %fd62;
	cvta.to.global.u64 	%rd44, %rd3;
	mul.wide.s32 	%rd45, %r1, 8;
	add.s64 	%rd46, %rd44, %rd45;
	ld.global.f64 	%fd64, [%rd46];
	sub.f64 	%fd65, %fd64, %fd63;
	st.global.f64 	[%rd46], %fd65;
$L__BB10_15:
	ret;

}
	// .globl	_Z15update_b2_batchPdPKdi
.visible .entry _Z15update_b2_batchPdPKdi(
	.param .u64 .ptr .align 1 _Z15update_b2_batchPdPKdi_param_0,
	.param .u64 .ptr .align 1 _Z15update_b2_batchPdPKdi_param_1,
	.param .u32 _Z15update_b2_batchPdPKdi_param_2
)
{
	.reg .pred 	%p<11>;
	.reg .b32 	%r<36>;
	.reg .b64 	%rd<16>;
	.reg .b64 	%fd<90>;

	ld.param.u64 	%rd3, [_Z15update_b2_batchPdPKdi_param_0];
	ld.param.u64 	%rd4, [_Z15update_b2_batchPdPKdi_param_1];
	ld.param.u32 	%r22, [_Z15update_b2_batchPdPKdi_param_2];
	cvta.to.global.u64 	%rd1, %rd4;
	mov.u32 	%r23, %ctaid.x;
	mov.u32 	%r24, %ntid.x;
	mov.u32 	%r25, %tid.x;
	mad.lo.s32 	%r1, %r23, %r24, %r25;
	setp.gt.s32 	%p1, %r1, 9;
	@%p1 bra 	$L__BB11_16;
	setp.lt.s32 	%p2, %r22, 1;
	mov.f64 	%fd89, 0d0000000000000000;
	@%p2 bra 	$L__BB11_15;
	and.b32  	%r2, %r22, 15;
	setp.lt.u32 	%p3, %r22, 16;
	mov.f64 	%fd88, 0d0000000000000000;
	mov.b32 	%r32, 0;
	@%p3 bra 	$L__BB11_5;
	and.b32  	%r32, %r22, 2147483632;
	neg.s32 	%r30, %r32;
	add.s64 	%rd2, %rd1, 640;
	mov.f64 	%fd88, 0d0000000000000000;
	mov.u32 	%r29, %r1;
$L__BB11_4:
	.pragma "nounroll";
	mul.wide.s32 	%rd5, %r29, 8;
	add.s64 	%rd6, %rd2, %rd5;
	ld.global.f64 	%fd20, [%rd6+-640];
	add.f64 	%fd21, %fd88, %fd20;
	ld.global.f64 	%fd22, [%rd6+-560];
	add.f64 	%fd23, %fd21, %fd22;
	ld.global.f64 	%fd24, [%rd6+-480];
	add.f64 	%fd25, %fd23, %fd24;
	ld.global.f64 	%fd26, [%rd6+-400];
	add.f64 	%fd27, %fd25, %fd26;
	ld.global.f64 	%fd28, [%rd6+-320];
	add.f64 	%fd29, %fd27, %fd28;
	ld.global.f64 	%fd30, [%rd6+-240];
	add.f64 	%fd31, %fd29, %fd30;
	ld.global.f64 	%fd32, [%rd6+-160];
	add.f64 	%fd33, %fd31, %fd32;
	ld.global.f64 	%fd34, [%rd6+-80];
	add.f64 	%fd35, %fd33, %fd34;
	ld.global.f64 	%fd36, [%rd6];
	add.f64 	%fd37, %fd35, %fd36;
	ld.global.f64 	%fd38, [%rd6+80];
	add.f64 	%fd39, %fd37, %fd38;
	ld.global.f64 	%fd40, [%rd6+160];
	add.f64 	%fd41, %fd39, %fd40;
	ld.global.f64 	%fd42, [%rd6+240];
	add.f64 	%fd43, %fd41, %fd42;
	ld.global.f64 	%fd44, [%rd6+320];
	add.f64 	%fd45, %fd43, %fd44;
	ld.global.f64 	%fd46, [%rd6+400];
	add.f64 	%fd47, %fd45, %fd46;
	ld.global.f64 	%fd48, [%rd6+480];
	add.f64 	%fd49, %fd47, %fd48;
	ld.global.f64 	%fd50, [%rd6+560];
	add.f64 	%fd88, %fd49, %fd50;
	add.s32 	%r30, %r30, 16;
	add.s32 	%r29, %r29, 160;
	setp.ne.s32 	%p4, %r30, 0;
	@%p4 bra 	$L__BB11_4;
$L__BB11_5:
	setp.eq.s32 	%p5, %r2, 0;
	@%p5 bra 	$L__BB11_14;
	and.b32  	%r10, %r22, 7;
	setp.lt.u32 	%p6, %r2, 8;
	@%p6 bra 	$L__BB11_8;
	mad.lo.s32 	%r27, %r32, 10, %r1;
	mul.wide.s32 	%rd7, %r27, 8;
	add.s64 	%rd8, %rd1, %rd7;
	ld.global.f64 	%fd52, [%rd8];
	add.f64 	%fd53, %fd88, %fd52;
	ld.global.f64 	%fd54, [%rd8+80];
	add.f64 	%fd55, %fd53, %fd54;
	ld.global.f64 	%fd56, [%rd8+160];
	add.f64 	%fd57, %fd55, %fd56;
	ld.global.f64 	%fd58, [%rd8+240];
	add.f64 	%fd59, %fd57, %fd58;
	ld.global.f64 	%fd60, [%rd8+320];
	add.f64 	%fd61, %fd59, %fd60;
	ld.global.f64 	%fd62, [%rd8+400];
	add.f64 	%fd63, %fd61, %fd62;
	ld.global.f64 	%fd64, [%rd8+480];
	add.f64 	%fd65, %fd63, %fd64;
	ld.global.f64 	%fd66, [%rd8+560];
	add.f64 	%fd88, %fd65, %fd66;
	add.s32 	%r32, %r32, 8;
$L__BB11_8:
	setp.eq.s32 	%p7, %r10, 0;
	@%p7 bra 	$L__BB11_14;
	and.b32  	%r13, %r22, 3;
	setp.lt.u32 	%p8, %r10, 4;
	@%p8 bra 	$L__BB11_11;
	mad.lo.s32 	%r28, %r32, 10, %r1;
	mul.wide.s32 	%rd9, %r28, 8;
	add.s64 	%rd10, %rd1, %rd9;
	ld.global.f64 	%fd68, [%rd10];
	add.f64 	%fd69, %fd88, %fd68;
	ld.global.f64 	%fd70, [%rd10+80];
	add.f64 	%fd71, %fd69, %fd70;
	ld.global.f64 	%fd72, [%rd10+160];
	add.f64 	%fd73, %fd71, %fd72;
	ld.global.f64 	%fd74, [%rd10+240];
	add.f64 	%fd88, %fd73, %fd74;
	add.s32 	%r32, %r32, 4;
$L__BB11_11:
	setp.eq.s32 	%p9, %r13, 0;
	@%p9 bra 	$L__BB11_14;
	mad.lo.s32 	%r35, %r32, 10, %r1;
	neg.s32 	%r34, %r13;
$L__BB11_13:
	.pragma "nounroll";
	mul.wide.s32 	%rd11, %r35, 8;
	add.s64 	%rd12, %rd1, %rd11;
	ld.global.f64 	%fd75, [%rd12];
	add.f64 	%fd88, %fd88, %fd75;
	add.s32 	%r35, %r35, 10;
	add.s32 	%r34, %r34, 1;
	setp.ne.s32 	%p10, %r34, 0;
	@%p10 bra 	$L__BB11_13;
$L__BB11_14:
	mul.f64 	%fd89, %fd88, 0d3FB999999999999A;
$L__BB11_15:
	cvt.rn.f64.s32 	%fd76, %r22;
	div.rn.f64 	%fd77, %fd89, %fd76;
	cvta.to.global.u64 	%rd13, %rd3;
	mul.wide.s32 	%rd14, %r1, 8;
	add.s64 	%rd15, %rd13, %rd14;
	ld.global.f64 	%fd78, [%rd15];
	sub.f64 	%fd79, %fd78, %fd77;
	st.global.f64 	[%rd15], %fd79;
$L__BB11_16:
	ret;

}
	// .globl	_Z15update_b1_batchPdPKdi
.visible .entry _Z15update_b1_batchPdPKdi(
	.param .u64 .ptr .align 1 _Z15update_b1_batchPdPKdi_param_0,
	.param .u64 .ptr .align 1 _Z15update_b1_batchPdPKdi_param_1,
	.param .u32 _Z15update_b1_batchPdPKdi_param_2
)
{
	.reg .pred 	%p<11>;
	.reg .b32 	%r<39>;
	.reg .b64 	%rd<16>;
	.reg .b64 	%fd<90>;

	ld.param.u64 	%rd3, [_Z15update_b1_batchPdPKdi_param_0];
	ld.param.u64 	%rd4, [_Z15update_b1_batchPdPKdi_param_1];
	ld.param.u32 	%r22, [_Z15update_b1_batchPdPKdi_param_2];
	cvta.to.global.u64 	%rd1, %rd4;
	mov.u32 	%r23, %ctaid.x;
	mov.u32 	%r24, %ntid.x;
	mov.u32 	%r25, %tid.x;
	mad.lo.s32 	%r1, %r23, %r24, %r25;
	setp.gt.s32 	%p1, %r1, 127;
	@%p1 bra 	$L__BB12_16;
	setp.lt.s32 	%p2, %r22, 1;
	mov.f64 	%fd89, 0d0000000000000000;
	@%p2 bra 	$L__BB12_15;
	and.b32  	%r2, %r22, 15;
	setp.lt.u32 	%p3, %r22, 16;
	mov.f64 	%fd88, 0d0000000000000000;
	mov.b32 	%r35, 0;
	@%p3 bra 	$L__BB12_5;
	and.b32  	%r35, %r22, 2147483632;
	neg.s32 	%r33, %r35;
	add.s64 	%rd2, %rd1, 8192;
	mov.f64 	%fd88, 0d0000000000000000;
	mov.u32 	%r32, %r1;
$L__BB12_4:
	.pragma "nounroll";
	mul.wide.s32 	%rd5, %r32, 8;
	add.s64 	%rd6, %rd2, %rd5;
	ld.global.f64 	%fd20, [%rd6+-8192];
	add.f64 	%fd21, %fd88, %fd20;
	ld.global.f64 	%fd22, [%rd6+-7168];
	add.f64 	%fd23, %fd21, %fd22;
	ld.global.f64 	%fd24, [%rd6+-6144];
	add.f64 	%fd25, %fd23, %fd24;
	ld.global.f64 	%fd26, [%rd6+-5120];
	add.f64 	%fd27, %fd25, %fd26;
	ld.global.f64 	%fd28, [%rd6+-4096];
	add.f64 	%fd29, %fd27, %fd28;
	ld.global.f64 	%fd30, [%rd6+-3072];
	add.f64 	%fd31, %fd29, %fd30;
	ld.global.f64 	%fd32, [%rd6+-2048];
	add.f64 	%fd33, %fd31, %fd32;
	ld.global.f64 	%fd34, [%rd6+-1024];
	add.f64 	%fd35, %fd33, %fd34;
	ld.global.f64 	%fd36, [%rd6];
	add.f64 	%fd37, %fd35, %fd36;
	ld.global.f64 	%fd38, [%rd6+1024];
	add.f64 	%fd39, %fd37, %fd38;
	ld.global.f64 	%fd40, [%rd6+2048];
	add.f64 	%fd41, %fd39, %fd40;
	ld.global.f64 	%fd42, [%rd6+3072];
	add.f64 	%fd43, %fd41, %fd42;
	ld.global.f64 	%fd44, [%rd6+4096];
	add.f64 	%fd45, %fd43, %fd44;
	ld.global.f64 	%fd46, [%rd6+5120];
	add.f64 	%fd47, %fd45, %fd46;
	ld.global.f64 	%fd48, [%rd6+6144];
	add.f64 	%fd49, %fd47, %fd48;
	ld.global.f64 	%fd50, [%rd6+7168];
	add.f64 	%fd88, %fd49, %fd50;
	add.s32 	%r33, %r33, 16;
	add.s32 	%r32, %r32, 2048;
	setp.ne.s32 	%p4, %r33, 0;
	@%p4 bra 	$L__BB12_4;
$L__BB12_5:
	setp.eq.s32 	%p5, %r2, 0;
	@%p5 bra 	$L__BB12_14;
	and.b32  	%r10, %r22, 7;
	setp.lt.u32 	%p6, %r2, 8;
	@%p6 bra 	$L__BB12_8;
	shl.b32 	%r27, %r35, 7;
	add.s32 	%r28, %r27, %r1;
	mul.wide.s32 	%rd7, %r28, 8;
	add.s64 	%rd8, %rd1, %rd7;
	ld.global.f64 	%fd52, [%rd8];
	add.f64 	%fd53, %fd88, %fd52;
	ld.global.f64 	%fd54, [%rd8+1024];
	add.f64 	%fd55, %fd53, %fd54;
	ld.global.f64 	%fd56, [%rd8+2048];
	add.f64 	%fd57, %fd55, %fd56;
	ld.global.f64 	%fd58, [%rd8+3072];
	add.f64 	%fd59, %fd57, %fd58;
	ld.global.f64 	%fd60, [%rd8+4096];
	add.f64 	%fd61, %fd59, %fd60;
	ld.global.f64 	%fd62, [%rd8+5120];
	add.f64 	%fd63, %fd61, %fd62;
	ld.global.f64 	%fd64, [%rd8+6144];
	add.f64 	%fd65, %fd63, %fd64;
	ld.global.f64 	%fd66, [%rd8+7168];
	add.f64 	%fd88, %fd65, %fd66;
	add.s32 	%r35, %r35, 8;
$L__BB12_8:
	setp.eq.s32 	%p7, %r10, 0;
	@%p7 bra 	$L__BB12_14;
	and.b32  	%r13, %r22, 3;
	setp.lt.u32 	%p8, %r10, 4;
	@%p8 bra 	$L__BB12_11;
	shl.b32 	%r29, %r35, 7;
	add.s32 	%r30, %r29, %r1;
	mul.wide.s32 	%rd9, %r30, 8;
	add.s64 	%rd10, %rd1, %rd9;
	ld.global.f64 	%fd68, [%rd10];
	add.f64 	%fd69, %fd88, %fd68;
	ld.global.f64 	%fd70, [%rd10+1024];
	add.f64 	%fd71, %fd69, %fd70;
	ld.global.f64 	%fd72, [%rd10+2048];
	add.f64 	%fd73, %fd71, %fd72;
	ld.global.f64 	%fd74, [%rd10+3072];
	add.f64 	%fd88, %fd73, %fd74;
	add.s32 	%r35, %r35, 4;
$L__BB12_11:
	setp.eq.s32 	%p9, %r13, 0;
	@%p9 bra 	$L__BB12_14;
	shl.b32 	%r31, %r35, 7;
	add.s32 	%r38, %r1, %r31;
	neg.s32 	%r37, %r13;
$L__BB12_13:
	.pragma "nounroll";
	mul.wide.s32 	%rd11, %r38, 8;
	add.s64 	%rd12, %rd1, %rd11;
	ld.global.f64 	%fd75, [%rd12];
	add.f64 	%fd88, %fd88, %fd75;
	add.s32 	%r38, %r38, 128;
	add.s32 	%r37, %r37, 1;
	setp.ne.s32 	%p10, %r37, 0;
	@%p10 bra 	$L__BB12_13;
$L__BB12_14:
	mul.f64 	%fd89, %fd88, 0d3FB999999999999A;
$L__BB12_15:
	cvt.rn.f64.s32 	%fd76, %r22;
	div.rn.f64 	%fd77, %fd89, %fd76;
	cvta.to.global.u64 	%rd13, %rd3;
	mul.wide.s32 	%rd14, %r1, 8;
	add.s64 	%rd15, %rd13, %rd14;
	ld.global.f64 	%fd78, [%rd15];
	sub.f64 	%fd79, %fd78, %fd77;
	st.global.f64 	[%rd15], %fd79;
$L__BB12_16:
	ret;

}


// ===== COMPILED SASS (sm_100) =====

	.target	sm_100

	.elftype	@"ET_EXEC"


//--------------------- .note.nv.tkinfo           --------------------------
	.section	.note.nv.tkinfo,"",@"SHT_NOTE"
	.sectionflags	@"SHF_NOTE_NV_TKINFO"
	.tkinfo
        /*0018*/ 	.word	0x00000002
        /*0030*/ 	.string	""
        /*0030*/ 	.string	"ptxas"
        /*0030*/ 	.string	"Cuda compilation tools, release 13.0, V13.0.88"
        /*0030*/ 	.string	"Build cuda_13.0.r13.0/compiler.36424714_0"
        /*0030*/ 	.string	"-arch sm_100 -m 64 "



//--------------------- .note.nv.cuinfo           --------------------------
	.section	.note.nv.cuinfo,"",@"SHT_NOTE"
	.sectionflags	@"SHF_NOTE_NV_CUINFO"
        /*0018*/ 	.short	0x0002
        /*001a*/ 	.short	0x0064
        /*001c*/ 	.short	0x0082
	.zero		2


//--------------------- .nv.info                  --------------------------
	.section	.nv.info,"",@"SHT_CUDA_INFO"
	.align	4


	//----- nvinfo : EIATTR_REGCOUNT
	.align		4
        /*0000*/ 	.byte	0x04, 0x2f
        /*0002*/ 	.short	(.L_1 - .L_0)
	.align		4
.L_0:
        /*0004*/ 	.word	index@(_Z25forward_hidden_tensorcorePKdS0_S0_Pdi)
        /*0008*/ 	.word	0x00000006


	//----- nvinfo : EIATTR_FRAME_SIZE
	.align		4
.L_1:
        /*000c*/ 	.byte	0x04, 0x11
        /*000e*/ 	.short	(.L_3 - .L_2)
	.align		4
.L_2:
        /*0010*/ 	.word	index@(_Z25forward_hidden_tensorcorePKdS0_S0_Pdi)
        /*0014*/ 	.word	0x00000000


	//----- nvinfo : EIATTR_REGCOUNT
	.align		4
.L_3:
        /*0018*/ 	.byte	0x04, 0x2f
        /*001a*/ 	.short	(.L_5 - .L_4)
	.align		4
.L_4:
        /*001c*/ 	.word	index@(_Z24forward_hidden_optimizedPKdS0_S0_Pd)
        /*0020*/ 	.word	0x00000020


	//----- nvinfo : EIATTR_FRAME_SIZE
	.align		4
.L_5:
        /*0024*/ 	.byte	0x04, 0x11
        /*0026*/ 	.short	(.L_7 - .L_6)
	.align		4
.L_6:
        /*0028*/ 	.word	index@(_Z24forward_hidden_optimizedPKdS0_S0_Pd)
        /*002c*/ 	.word	0x00000000


	//----- nvinfo : EIATTR_REGCOUNT
	.align		4
.L_7:
        /*0030*/ 	.byte	0x04, 0x2f
        /*0032*/ 	.short	(.L_9 - .L_8)
	.align		4
.L_8:
        /*0034*/ 	.word	index@(_Z24forward_output_optimizedPKdS0_S0_Pd)
        /*0038*/ 	.word	0x00000020


	//----- nvinfo : EIATTR_FRAME_SIZE
	.align		4
.L_9:
        /*003c*/ 	.byte	0x04, 0x11
        /*003e*/ 	.short	(.L_11 - .L_10)
	.align		4
.L_10:
        /*0040*/ 	.word	index@(_Z24forward_output_optimizedPKdS0_S0_Pd)
        /*0044*/ 	.word	0x00000000


	//----- nvinfo : EIATTR_REGCOUNT
	.align		4
.L_11:
        /*0048*/ 	.byte	0x04, 0x2f
        /*004a*/ 	.short	(.L_13 - .L_12)
	.align		4
.L_12:
        /*004c*/ 	.word	index@(_Z17softmax_optimizedPd)
        /*0050*/ 	.word	0x0000001a


	//----- nvinfo : EIATTR_FRAME_SIZE
	.align		4
.L_13:
        /*0054*/ 	.byte	0x04, 0x11
        /*0056*/ 	.short	(.L_15 - .L_14)
	.align		4
.L_14:
        /*0058*/ 	.word	index@($__internal_5_$__cuda_sm20_div_rn_f64_full)
        /*005c*/ 	.word	0x00000000


	//----- nvinfo : EIATTR_FRAME_SIZE
	.align		4
.L_15:
        /*0060*/ 	.byte	0x04, 0x11
        /*0062*/ 	.short	(.L_17 - .L_16)
	.align		4
.L_16:
        /*0064*/ 	.word	index@(_Z17softmax_optimizedPd)
        /*0068*/ 	.word	0x00000000


	//----- nvinfo : EIATTR_REGCOUNT
	.align		4
.L_17:
        /*006c*/ 	.byte	0x04, 0x2f
        /*006e*/ 	.short	(.L_19 - .L_18)
	.align		4
.L_18:
        /*0070*/ 	.word	index@(_Z20forward_hidden_batchPKdS0_S0_Pdi)
        /*0074*/ 	.word	0x0000001c


	//----- nvinfo : EIATTR_FRAME_SIZE
	.align		4
.L_19:
        /*0078*/ 	.byte	0x04, 0x11
        /*007a*/ 	.short	(.L_21 - .L_20)
	.align		4
.L_20:
        /*007c*/ 	.word	index@(_Z20forward_hidden_batchPKdS0_S0_Pdi)
        /*0080*/ 	.word	0x00000000


	//----- nvinfo : EIATTR_REGCOUNT
	.align		4
.L_21:
        /*0084*/ 	.byte	0x04, 0x2f
        /*0086*/ 	.short	(.L_23 - .L_22)
	.align		4
.L_22:
        /*0088*/ 	.word	index@(_Z20forward_output_batchPKdS0_S0_Pdi)
        /*008c*/ 	.word	0x0000001c


	//----- nvinfo : EIATTR_FRAME_SIZE
	.align		4
.L_23:
        /*0090*/ 	.byte	0x04, 0x11
        /*0092*/ 	.short	(.L_25 - .L_24)
	.align		4
.L_24:
        /*0094*/ 	.word	index@(_Z20forward_output_batchPKdS0_S0_Pdi)
        /*0098*/ 	.word	0x00000000


	//----- nvinfo : EIATTR_REGCOUNT
	.align		4
.L_25:
        /*009c*/ 	.byte	0x04, 0x2f
        /*009e*/ 	.short	(.L_27 - .L_26)
	.align		4
.L_26:
        /*00a0*/ 	.word	index@(_Z13softmax_batchPdi)
        /*00a4*/ 	.word	0x0000001a


	//----- nvinfo : EIATTR_FRAME_SIZE
	.align		4
.L_27:
        /*00a8*/ 	.byte	0x04, 0x11
        /*00aa*/ 	.short	(.L_29 - .L_28)
	.align		4
.L_28:
        /*00ac*/ 	.word	index@($__internal_4_$__cuda_sm20_div_rn_f64_full)
        /*00b0*/ 	.word	0x00000000


	//----- nvinfo : EIATTR_FRAME_SIZE
	.align		4
.L_29:
        /*00b4*/ 	.byte	0x04, 0x11
        /*00b6*/ 	.short	(.L_31 - .L_30)
	.align		4
.L_30:
        /*00b8*/ 	.word	index@(_Z13softmax_batchPdi)
        /*00bc*/ 	.word	0x00000000


	//----- nvinfo : EIATTR_REGCOUNT
	.align		4
.L_31:
        /*00c0*/ 	.byte	0x04, 0x2f
        /*00c2*/ 	.short	(.L_33 - .L_32)
	.align		4
.L_32:
        /*00c4*/ 	.word	index@(_Z29compute_output_gradient_batchPKdS0_Pdi)
        /*00c8*/ 	.word	0x0000000e


	//----- nvinfo : EIATTR_FRAME_SIZE
	.align		4
.L_33:
        /*00cc*/ 	.byte	0x04, 0x11
        /*00ce*/ 	.short	(.L_35 - .L_34)
	.align		4
.L_34:
        /*00d0*/ 	.word	index@(_Z29compute_output_gradient_batchPKdS0_Pdi)
        /*00d4*/ 	.word	0x00000000


	//----- nvinfo : EIATTR_REGCOUNT
	.align		4
.L_35:
        /*00d8*/ 	.byte	0x04, 0x2f
        /*00da*/ 	.short	(.L_37 - .L_36)
	.align		4
.L_36:
        /*00dc*/ 	.word	index@(_Z29compute_hidden_gradient_batchPKdS0_S0_Pdi)
        /*00e0*/ 	.word	0x00000020


	//----- nvinfo : EIATTR_FRAME_SIZE
	.align		4
.L_37:
        /*00e4*/ 	.byte	0x04, 0x11
        /*00e6*/ 	.short	(.L_39 - .L_38)
	.align		4
.L_38:
        /*00e8*/ 	.word	index@(_Z29compute_hidden_gradient_batchPKdS0_S0_Pdi)
        /*00ec*/ 	.word	0x00000000


	//----- nvinfo : EIATTR_REGCOUNT
	.align		4
.L_39:
        /*00f0*/ 	.byte	0x04, 0x2f
        /*00f2*/ 	.short	(.L_41 - .L_40)
	.align		4
.L_40:
        /*00f4*/ 	.word	index@(_Z15update_W2_batchPdPKdS1_i)
        /*00f8*/ 	.word	0x00000020


	//----- nvinfo : EIATTR_FRAME_SIZE
	.align		4
.L_41:
        /*00fc*/ 	.byte	0x04, 0x11
        /*00fe*/ 	.short	(.L_43 - .L_42)
	.align		4
.L_42:
        /*0100*/ 	.word	index@($__internal_3_$__cuda_sm20_div_rn_f64_full)
        /*0104*/ 	.word	0x00000000


	//----- nvinfo : EIATTR_FRAME_SIZE
	.align		4
.L_43:
        /*0108*/ 	.byte	0x04, 0x11
        /*010a*/ 	.short	(.L_45 - .L_44)
	.align		4
.L_44:
        /*010c*/ 	.word	index@(_Z15update_W2_batchPdPKdS1_i)
        /*0110*/ 	.word	0x00000000


	//----- nvinfo : EIATTR_REGCOUNT
	.align		4
.L_45:
        /*0114*/ 	.byte	0x04, 0x2f
        /*0116*/ 	.short	(.L_47 - .L_46)
	.align		4
.L_46:
        /*0118*/ 	.word	index@(_Z15update_W1_batchPdPKdS1_i)
        /*011c*/ 	.word	0x00000020


	//----- nvinfo : EIATTR_FRAME_SIZE
	.align		4
.L_47:
        /*0120*/ 	.byte	0x04, 0x11
        /*0122*/ 	.short	(.L_49 - .L_48)
	.align		4
.L_48:
        /*0124*/ 	.word	index@($__internal_2_$__cuda_sm20_div_rn_f64_full)
        /*0128*/ 	.word	0x00000000


	//----- nvinfo : EIATTR_FRAME_SIZE
	.align		4
.L_49:
        /*012c*/ 	.byte	0x04, 0x11
        /*012e*/ 	.short	(.L_51 - .L_50)
	.align		4
.L_50:
        /*0130*/ 	.word	index@(_Z15update_W1_batchPdPKdS1_i)
        /*0134*/ 	.word	0x00000000


	//----- nvinfo : EIATTR_REGCOUNT
	.align		4
.L_51:
        /*0138*/ 	.byte	0x04, 0x2f
        /*013a*/ 	.short	(.L_53 - .L_52)
	.align		4
.L_52:
        /*013c*/ 	.word	index@(_Z15update_b2_batchPdPKdi)
        /*0140*/ 	.word	0x0000001e


	//----- nvinfo : EIATTR_FRAME_SIZE
	.align		4
.L_53:
        /*0144*/ 	.byte	0x04, 0x11
        /*0146*/ 	.short	(.L_55 - .L_54)
	.align		4
.L_54:
        /*0148*/ 	.word	index@($__internal_1_$__cuda_sm20_div_rn_f64_full)
        /*014c*/ 	.word	0x00000000


	//----- nvinfo : EIATTR_FRAME_SIZE
	.align		4
.L_55:
        /*0150*/ 	.byte	0x04, 0x11
        /*0152*/ 	.short	(.L_57 - .L_56)
	.align		4
.L_56:
        /*0154*/ 	.word	index@(_Z15update_b2_batchPdPKdi)
        /*0158*/ 	.word	0x00000000


	//----- nvinfo : EIATTR_REGCOUNT
	.align		4
.L_57:
        /*015c*/ 	.byte	0x04, 0x2f
        /*015e*/ 	.short	(.L_59 - .L_58)
	.align		4
.L_58:
        /*0160*/ 	.word	index@(_Z15update_b1_batchPdPKdi)
        /*0164*/ 	.word	0x0000001e


	//----- nvinfo : EIATTR_FRAME_SIZE
	.align		4
.L_59:
        /*0168*/ 	.byte	0x04, 0x11
        /*016a*/ 	.short	(.L_61 - .L_60)
	.align		4
.L_60:
        /*016c*/ 	.word	index@($__internal_0_$__cuda_sm20_div_rn_f64_full)
        /*0170*/ 	.word	0x00000000


	//----- nvinfo : EIATTR_FRAME_SIZE
	.align		4
.L_61:
        /*0174*/ 	.byte	0x04, 0x11
        /*0176*/ 	.short	(.L_63 - .L_62)
	.align		4
.L_62:
        /*0178*/ 	.word	index@(_Z15update_b1_batchPdPKdi)
        /*017c*/ 	.word	0x00000000


	//----- nvinfo : EIATTR_MIN_STACK_SIZE
	.align		4
.L_63:
        /*0180*/ 	.byte	0x04, 0x12
        /*0182*/ 	.short	(.L_65 - .L_64)
	.align		4
.L_64:
        /*0184*/ 	.word	index@(_Z15update_b1_batchPdPKdi)
        /*0188*/ 	.word	0x00000000


	//----- nvinfo : EIATTR_MIN_STACK_SIZE
	.align		4
.L_65:
        /*018c*/ 	.byte	0x04, 0x12
        /*018e*/ 	.short	(.L_67 - .L_66)
	.align		4
.L_66:
        /*0190*/ 	.word	index@(_Z15update_b2_batchPdPKdi)
        /*0194*/ 	.word	0x00000000


	//----- nvinfo : EIATTR_MIN_STACK_SIZE
	.align		4
.L_67:
        /*0198*/ 	.byte	0x04, 0x12
        /*019a*/ 	.short	(.L_69 - .L_68)
	.align		4
.L_68:
        /*019c*/ 	.word	index@(_Z15update_W1_batchPdPKdS1_i)
        /*01a0*/ 	.word	0x00000000


	//----- nvinfo : EIATTR_MIN_STACK_SIZE
	.align		4
.L_69:
        /*01a4*/ 	.byte	0x04, 0x12
        /*01a6*/ 	.short	(.L_71 - .L_70)
	.align		4
.L_70:
        /*01a8*/ 	.word	index@(_Z15update_W2_batchPdPKdS1_i)
        /*01ac*/ 	.word	0x00000000


	//----- nvinfo : EIATTR_MIN_STACK_SIZE
	.align		4
.L_71:
        /*01b0*/ 	.byte	0x04, 0x12
        /*01b2*/ 	.short	(.L_73 - .L_72)
	.align		4
.L_72:
        /*01b4*/ 	.word	index@(_Z29compute_hidden_gradient_batchPKdS0_S0_Pdi)
        /*01b8*/ 	.word	0x00000000


	//----- nvinfo : EIATTR_MIN_STACK_SIZE
	.align		4
.L_73:
        /*01bc*/ 	.byte	0x04, 0x12
        /*01be*/ 	.short	(.L_75 - .L_74)
	.align		4
.L_74:
        /*01c0*/ 	.word	index@(_Z29compute_output_gradient_batchPKdS0_Pdi)
        /*01c4*/ 	.word	0x00000000


	//----- nvinfo : EIATTR_MIN_STACK_SIZE
	.align		4
.L_75:
        /*01c8*/ 	.byte	0x04, 0x12
        /*01ca*/ 	.short	(.L_77 - .L_76)
	.align		4
.L_76:
        /*01cc*/ 	.word	index@(_Z13softmax_batchPdi)
        /*01d0*/ 	.word	0x00000000


	//----- nvinfo : EIATTR_MIN_STACK_SIZE
	.align		4
.L_77:
        /*01d4*/ 	.byte	0x04, 0x12
        /*01d6*/ 	.short	(.L_79 - .L_78)
	.align		4
.L_78:
        /*01d8*/ 	.word	index@(_Z20forward_output_batchPKdS0_S0_Pdi)
        /*01dc*/ 	.word	0x00000000


	//----- nvinfo : EIATTR_MIN_STACK_SIZE
	.align		4
.L_79:
        /*01e0*/ 	.byte	0x04, 0x12
        /*01e2*/ 	.short	(.L_81 - .L_80)
	.align		4
.L_80:
        /*01e4*/ 	.word	index@(_Z20forward_hidden_batchPKdS0_S0_Pdi)
        /*01e8*/ 	.word	0x00000000


	//----- nvinfo : EIATTR_MIN_STACK_SIZE
	.align		4
.L_81:
        /*01ec*/ 	.byte	0x04, 0x12
        /*01ee*/ 	.short	(.L_83 - .L_82)
	.align		4
.L_82:
        /*01f0*/ 	.word	index@(_Z17softmax_optimizedPd)
        /*01f4*/ 	.word	0x00000000


	//----- nvinfo : EIATTR_MIN_STACK_SIZE
	.align		4
.L_83:
        /*01f8*/ 	.byte	0x04, 0x12
        /*01fa*/ 	.short	(.L_85 - .L_84)
	.align		4
.L_84:
        /*01fc*/ 	.word	index@(_Z24forward_output_optimizedPKdS0_S0_Pd)
        /*0200*/ 	.word	0x00000000


	//----- nvinfo : EIATTR_MIN_STACK_SIZE
	.align		4
.L_85:
        /*0204*/ 	.byte	0x04, 0x12
        /*0206*/ 	.short	(.L_87 - .L_86)
	.align		4
.L_86:
        /*0208*/ 	.word	index@(_Z24forward_hidden_optimizedPKdS0_S0_Pd)
        /*020c*/ 	.word	0x00000000


	//----- nvinfo : EIATTR_MIN_STACK_SIZE
	.align		4
.L_87:
        /*0210*/ 	.byte	0x04, 0x12
        /*0212*/ 	.short	(.L_89 - .L_88)
	.align		4
.L_88:
        /*0214*/ 	.word	index@(_Z25forward_hidden_tensorcorePKdS0_S0_Pdi)
        /*0218*/ 	.word	0x00000000
.L_89:


//--------------------- .nv.compat                --------------------------
	.section	.nv.compat,"",@"SHT_CUDA_COMPAT_INFO"
	.align	4
        /*0000*/ 	.byte	0x02, 0x09, 0x00, 0x00, 0x02, 0x02, 0x01, 0x00, 0x02, 0x05, 0x05, 0x00, 0x03, 0x07, 0x01, 0x01
        /*0010*/ 	.byte	0x02, 0x03, 0x00, 0x00, 0x02, 0x06, 0x01, 0x00, 0x04, 0x0b, 0x08, 0x00, 0x01, 0x00, 0x00, 0x00
        /*0020*/ 	.byte	0x00, 0x00, 0x00, 0x00


//--------------------- .nv.info._Z15update_b1_batchPdPKdi --------------------------
	.section	.nv.info._Z15update_b1_batchPdPKdi,"",@"SHT_CUDA_INFO"
	.sectionflags	@""
	.align	4


	//----- nvinfo : EIATTR_CUDA_API_VERSION
	.align		4
        /*0000*/ 	.byte	0x04, 0x37
        /*0002*/ 	.short	(.L_91 - .L_90)
.L_90:
        /*0004*/ 	.word	0x00000082


	//----- nvinfo : EIATTR_KPARAM_INFO
	.align		4
.L_91:
        /*0008*/ 	.byte	0x04, 0x17
        /*000a*/ 	.short	(.L_93 - .L_92)
.L_92:
        /*000c*/ 	.word	0x00000000
        /*0010*/ 	.short	0x0002
        /*0012*/ 	.short	0x0010
        /*0014*/ 	.byte	0x00, 0xf0, 0x11, 0x00


	//----- nvinfo : EIATTR_KPARAM_INFO
	.align		4
.L_93:
        /*0018*/ 	.byte	0x04, 0x17
        /*001a*/ 	.short	(.L_95 - .L_94)
.L_94:
        /*001c*/ 	.word	0x00000000
        /*0020*/ 	.short	0x0001
        /*0022*/ 	.short	0x0008
        /*0024*/ 	.byte	0x00, 0xf5, 0x21, 0x00


	//----- nvinfo : EIATTR_KPARAM_INFO
	.align		4
.L_95:
        /*0028*/ 	.byte	0x04, 0x17
        /*002a*/ 	.short	(.L_97 - .L_96)
.L_96:
        /*002c*/ 	.word	0x00000000
        /*0030*/ 	.short	0x0000
        /*0032*/ 	.short	0x0000
        /*0034*/ 	.byte	0x00, 0xf5, 0x21, 0x00


	//----- nvinfo : EIATTR_SPARSE_MMA_MASK
	.align		4
.L_97:
        /*0038*/ 	.byte	0x03, 0x50
        /*003a*/ 	.short	0x0000


	//----- nvinfo : EIATTR_MAXREG_COUNT
	.align		4
        /*003c*/ 	.byte	0x03, 0x1b
        /*003e*/ 	.short	0x00ff


	//----- nvinfo : EIATTR_MERCURY_ISA_VERSION
	.align		4
        /*0040*/ 	.byte	0x03, 0x5f
        /*0042*/ 	.short	0x0101


	//----- nvinfo : EIATTR_VRC_CTA_INIT_COUNT
	.align		4
        /*0044*/ 	.byte	0x02, 0x4a
	.zero		1
	.zero		1


	//----- nvinfo : EIATTR_EXIT_INSTR_OFFSETS
	.align		4
        /*0048*/ 	.byte	0x04, 0x1c
        /*004a*/ 	.short	(.L_99 - .L_98)


	//   ....[0]....
.L_98:
        /*004c*/ 	.word	0x00000060


	//   ....[1]....
        /*0050*/ 	.word	0x00000930


	//----- nvinfo : EIATTR_CRS_STACK_SIZE
	.align		4
.L_99:
        /*0054*/ 	.byte	0x04, 0x1e
        /*0056*/ 	.short	(.L_101 - .L_100)
.L_100:
        /*0058*/ 	.word	0x00000000


	//----- nvinfo : EIATTR_CBANK_PARAM_SIZE
	.align		4
.L_101:
        /*005c*/ 	.byte	0x03, 0x19
        /*005e*/ 	.short	0x0014


	//----- nvinfo : EIATTR_PARAM_CBANK
	.align		4
        /*0060*/ 	.byte	0x04, 0x0a
        /*0062*/ 	.short	(.L_103 - .L_102)
	.align		4
.L_102:
        /*0064*/ 	.word	index@(.nv.constant0._Z15update_b1_batchPdPKdi)
        /*0068*/ 	.short	0x0380
        /*006a*/ 	.short	0x0014


	//----- nvinfo : EIATTR_SW_WAR
	.align		4
.L_103:
        /*006c*/ 	.byte	0x04, 0x36
        /*006e*/ 	.short	(.L_105 - .L_104)
.L_104:
        /*0070*/ 	.word	0x00000008
.L_105:


//--------------------- .nv.info._Z15update_b2_batchPdPKdi --------------------------
	.section	.nv.info._Z15update_b2_batchPdPKdi,"",@"SHT_CUDA_INFO"
	.sectionflags	@""
	.align	4


	//----- nvinfo : EIATTR_CUDA_API_VERSION
	.align		4
        /*0000*/ 	.byte	0x04, 0x37
        /*0002*/ 	.short	(.L_107 - .L_106)
.L_106:
        /*0004*/ 	.word	0x00000082


	//----- nvinfo : EIATTR_KPARAM_INFO
	.align		4
.L_107:
        /*0008*/ 	.byte	0x04, 0x17
        /*000a*/ 	.short	(.L_109 - .L_108)
.L_108:
        /*000c*/ 	.word	0x00000000
        /*0010*/ 	.short	0x0002
        /*0012*/ 	.short	0x0010
        /*0014*/ 	.byte	0x00, 0xf0, 0x11, 0x00


	//----- nvinfo : EIATTR_KPARAM_INFO
	.align		4
.L_109:
        /*0018*/ 	.byte	0x04, 0x17
        /*001a*/ 	.short	(.L_111 - .L_110)
.L_110:
        /*001c*/ 	.word	0x00000000
        /*0020*/ 	.short	0x0001
        /*0022*/ 	.short	0x0008
        /*0024*/ 	.byte	0x00, 0xf5, 0x21, 0x00


	//----- nvinfo : EIATTR_KPARAM_INFO
	.align		4
.L_111:
        /*0028*/ 	.byte	0x04, 0x17
        /*002a*/ 	.short	(.L_113 - .L_112)
.L_112:
        /*002c*/ 	.word	0x00000000
        /*0030*/ 	.short	0x0000
        /*0032*/ 	.short	0x0000
        /*0034*/ 	.byte	0x00, 0xf5, 0x21, 0x00


	//----- nvinfo : EIATTR_SPARSE_MMA_MASK
	.align		4
.L_113:
        /*0038*/ 	.byte	0x03, 0x50
        /*003a*/ 	.short	0x0000


	//----- nvinfo : EIATTR_MAXREG_COUNT
	.align		4
        /*003c*/ 	.byte	0x03, 0x1b
        /*003e*/ 	.short	0x00ff


	//----- nvinfo : EIATTR_MERCURY_ISA_VERSION
	.align		4
        /*0040*/ 	.byte	0x03, 0x5f
        /*0042*/ 	.short	0x0101


	//----- nvinfo : EIATTR_VRC_CTA_INIT_COUNT
	.align		4
        /*0044*/ 	.byte	0x02, 0x4a
	.zero		1
	.zero		1


	//----- nvinfo : EIATTR_EXIT_INSTR_OFFSETS
	.align		4
        /*0048*/ 	.byte	0x04, 0x1c
        /*004a*/ 	.short	(.L_115 - .L_114)


	//   ....[0]....
.L_114:
        /*004c*/ 	.word	0x00000060


	//   ....[1]....
        /*0050*/ 	.word	0x00000930


	//----- nvinfo : EIATTR_CRS_STACK_SIZE
	.align		4
.L_115:
        /*0054*/ 	.byte	0x04, 0x1e
        /*0056*/ 	.short	(.L_117 - .L_116)
.L_116:
        /*0058*/ 	.word	0x00000000


	//----- nvinfo : EIATTR_CBANK_PARAM_SIZE
	.align		4
.L_117:
        /*005c*/ 	.byte	0x03, 0x19
        /*005e*/ 	.short	0x0014


	//----- nvinfo : EIATTR_PARAM_CBANK
	.align		4
        /*0060*/ 	.byte	0x04, 0x0a
        /*0062*/ 	.short	(.L_119 - .L_118)
	.align		4
.L_118:
        /*0064*/ 	.word	index@(.nv.constant0._Z15update_b2_batchPdPKdi)
        /*0068*/ 	.short	0x0380
        /*006a*/ 	.short	0x0014


	//----- nvinfo : EIATTR_SW_WAR
	.align		4
.L_119:
        /*006c*/ 	.byte	0x04, 0x36
        /*006e*/ 	.short	(.L_121 - .L_120)
.L_120:
        /*0070*/ 	.word	0x00000008
.L_121:


//--------------------- .nv.info._Z15update_W1_batchPdPKdS1_i --------------------------
	.section	.nv.info._Z15update_W1_batchPdPKdS1_i,"",@"SHT_CUDA_INFO"
	.sectionflags	@""
	.align	4


	//----- nvinfo : EIATTR_CUDA_API_VERSION
	.align		4
        /*0000*/ 	.byte	0x04, 0x37
        /*0002*/ 	.short	(.L_123 - .L_122)
.L_122:
        /*0004*/ 	.word	0x00000082


	//----- nvinfo : EIATTR_KPARAM_INFO
	.align		4
.L_123:
        /*0008*/ 	.byte	0x04, 0x17
        /*000a*/ 	.short	(.L_125 - .L_124)
.L_124:
        /*000c*/ 	.word	0x00000000
        /*0010*/ 	.short	0x0003
        /*0012*/ 	.short	0x0018
        /*0014*/ 	.byte	0x00, 0xf0, 0x11, 0x00


	//----- nvinfo : EIATTR_KPARAM_INFO
	.align		4
.L_125:
        /*0018*/ 	.byte	0x04, 0x17
        /*001a*/ 	.short	(.L_127 - .L_126)
.L_126:
        /*001c*/ 	.word	0x00000000
        /*0020*/ 	.short	0x0002
        /*0022*/ 	.short	0x0010
        /*0024*/ 	.byte	0x00, 0xf5, 0x21, 0x00


	//----- nvinfo : EIATTR_KPARAM_INFO
	.align		4
.L_127:
        /*0028*/ 	.byte	0x04, 0x17
        /*002a*/ 	.short	(.L_129 - .L_128)
.L_128:
        /*002c*/ 	.word	0x00000000
        /*0030*/ 	.short	0x0001
        /*0032*/ 	.short	0x0008
        /*0034*/ 	.byte	0x00, 0xf5, 0x21, 0x00


	//----- nvinfo : EIATTR_KPARAM_INFO
	.align		4
.L_129:
        /*0038*/ 	.byte	0x04, 0x17
        /*003a*/ 	.short	(.L_131 - .L_130)
.L_130:
        /*003c*/ 	.word	0x00000000
        /*0040*/ 	.short	0x0000
        /*0042*/ 	.short	0x0000
        /*0044*/ 	.byte	0x00, 0xf5, 0x21, 0x00


	//----- nvinfo : EIATTR_SPARSE_MMA_MASK
	.align		4
.L_131:
        /*0048*/ 	.byte	0x03, 0x50
        /*004a*/ 	.short	0x0000


	//----- nvinfo : EIATTR_MAXREG_COUNT
	.align		4
        /*004c*/ 	.byte	0x03, 0x1b
        /*004e*/ 	.short	0x00ff


	//----- nvinfo : EIATTR_MERCURY_ISA_VERSION
	.align		4
        /*0050*/ 	.byte	0x03, 0x5f
        /*0052*/ 	.short	0x0101


	//----- nvinfo : EIATTR_VRC_CTA_INIT_COUNT
	.align		4
        /*0054*/ 	.byte	0x02, 0x4a
	.zero		1
	.zero		1


	//----- nvinfo : EIATTR_EXIT_INSTR_OFFSETS
	.align		4
        /*0058*/ 	.byte	0x04, 0x1c
        /*005a*/ 	.short	(.L_133 - .L_132)


	//   ....[0]....
.L_132:
        /*005c*/ 	.word	0x00000060


	//   ....[1]....
        /*0060*/ 	.word	0x000009f0


	//----- nvinfo : EIATTR_CRS_STACK_SIZE
	.align		4
.L_133:
        /*0064*/ 	.byte	0x04, 0x1e
        /*0066*/ 	.short	(.L_135 - .L_134)
.L_134:
        /*0068*/ 	.word	0x00000000


	//----- nvinfo : EIATTR_CBANK_PARAM_SIZE
	.align		4
.L_135:
        /*006c*/ 	.byte	0x03, 0x19
        /*006e*/ 	.short	0x001c


	//----- nvinfo : EIATTR_PARAM_CBANK
	.align		4
        /*0070*/ 	.byte	0x04, 0x0a
        /*0072*/ 	.short	(.L_137 - .L_136)
	.align		4
.L_136:
        /*0074*/ 	.word	index@(.nv.constant0._Z15update_W1_batchPdPKdS1_i)
        /*0078*/ 	.short	0x0380
        /*007a*/ 	.short	0x001c


	//----- nvinfo : EIATTR_SW_WAR
	.align		4
.L_137:
        /*007c*/ 	.byte	0x04, 0x36
        /*007e*/ 	.short	(.L_139 - .L_138)
.L_138:
        /*0080*/ 	.word	0x00000008
.L_139:


//--------------------- .nv.info._Z15update_W2_batchPdPKdS1_i --------------------------
	.section	.nv.info._Z15update_W2_batchPdPKdS1_i,"",@"SHT_CUDA_INFO"
	.sectionflags	@""
	.align	4


	//----- nvinfo : EIATTR_CUDA_API_VERSION
	.align		4
        /*0000*/ 	.byte	0x04, 0x37
        /*0002*/ 	.short	(.L_141 - .L_140)
.L_140:
        /*0004*/ 	.word	0x00000082


	//----- nvinfo : EIATTR_KPARAM_INFO
	.align		4
.L_141:
        /*0008*/ 	.byte	0x04, 0x17
        /*000a*/ 	.short	(.L_143 - .L_142)
.L_142:
        /*000c*/ 	.word	0x00000000
        /*0010*/ 	.short	0x0003
        /*0012*/ 	.short	0x0018
        /*0014*/ 	.byte	0x00, 0xf0, 0x11, 0x00


	//----- nvinfo : EIATTR_KPARAM_INFO
	.align		4
.L_143:
        /*0018*/ 	.byte	0x04, 0x17
        /*001a*/ 	.short	(.L_145 - .L_144)
.L_144:
        /*001c*/ 	.word	0x00000000
        /*0020*/ 	.short	0x0002
        /*0022*/ 	.short	0x0010
        /*0024*/ 	.byte	0x00, 0xf5, 0x21, 0x00


	//----- nvinfo : EIATTR_KPARAM_INFO
	.align		4
.L_145:
        /*0028*/ 	.byte	0x04, 0x17
        /*002a*/ 	.short	(.L_147 - .L_146)
.L_146:
        /*002c*/ 	.word	0x00000000
        /*0030*/ 	.short	0x0001
        /*0032*/ 	.short	0x0008
        /*0034*/ 	.byte	0x00, 0xf5, 0x21, 0x00


	//----- nvinfo : EIATTR_KPARAM_INFO
	.align		4
.L_147:
        /*0038*/ 	.byte	0x04, 0x17
        /*003a*/ 	.short	(.L_149 - .L_148)
.L_148:
        /*003c*/ 	.word	0x00000000
        /*0040*/ 	.short	0x0000
        /*0042*/ 	.short	0x0000
        /*0044*/ 	.byte	0x00, 0xf5, 0x21, 0x00


	//----- nvinfo : EIATTR_SPARSE_MMA_MASK
	.align		4
.L_149:
        /*0048*/ 	.byte	0x03, 0x50
        /*004a*/ 	.short	0x0000


	//----- nvinfo : EIATTR_MAXREG_COUNT
	.align		4
        /*004c*/ 	.byte	0x03, 0x1b
        /*004e*/ 	.short	0x00ff


	//----- nvinfo : EIATTR_MERCURY_ISA_VERSION
	.align		4
        /*0050*/ 	.byte	0x03, 0x5f
        /*0052*/ 	.short	0x0101


	//----- nvinfo : EIATTR_VRC_CTA_INIT_COUNT
	.align		4
        /*0054*/ 	.byte	0x02, 0x4a
	.zero		1
	.zero		1


	//----- nvinfo : EIATTR_EXIT_INSTR_OFFSETS
	.align		4
        /*0058*/ 	.byte	0x04, 0x1c
        /*005a*/ 	.short	(.L_151 - .L_150)


	//   ....[0]....
.L_150:
        /*005c*/ 	.word	0x00000060


	//   ....[1]....
        /*0060*/ 	.word	0x00000940


	//----- nvinfo : EIATTR_CRS_STACK_SIZE
	.align		4
.L_151:
        /*0064*/ 	.byte	0x04, 0x1e
        /*0066*/ 	.short	(.L_153 - .L_152)
.L_152:
        /*0068*/ 	.word	0x00000000


	//----- nvinfo : EIATTR_CBANK_PARAM_SIZE
	.align		4
.L_153:
        /*006c*/ 	.byte	0x03, 0x19
        /*006e*/ 	.short	0x001c


	//----- nvinfo : EIATTR_PARAM_CBANK
	.align		4
        /*0070*/ 	.byte	0x04, 0x0a
        /*0072*/ 	.short	(.L_155 - .L_154)
	.align		4
.L_154:
        /*0074*/ 	.word	index@(.nv.constant0._Z15update_W2_batchPdPKdS1_i)
        /*0078*/ 	.short	0x0380
        /*007a*/ 	.short	0x001c


	//----- nvinfo : EIATTR_SW_WAR
	.align		4
.L_155:
        /*007c*/ 	.byte	0x04, 0x36
        /*007e*/ 	.short	(.L_157 - .L_156)
.L_156:
        /*0080*/ 	.word	0x00000008
.L_157:


//--------------------- .nv.info._Z29compute_hidden_gradient_batchPKdS0_S0_Pdi --------------------------
	.section	.nv.info._Z29compute_hidden_gradient_batchPKdS0_S0_Pdi,"",@"SHT_CUDA_INFO"
	.sectionflags	@""
	.align	4


	//----- nvinfo : EIATTR_CUDA_API_VERSION
	.align		4
        /*0000*/ 	.byte	0x04, 0x37
        /*0002*/ 	.short	(.L_159 - .L_158)
.L_158:
        /*0004*/ 	.word	0x00000082


	//----- nvinfo : EIATTR_KPARAM_INFO
	.align		4
.L_159:
        /*0008*/ 	.byte	0x04, 0x17
        /*000a*/ 	.short	(.L_161 - .L_160)
.L_160:
        /*000c*/ 	.word	0x00000000
        /*0010*/ 	.short	0x0004
        /*0012*/ 	.short	0x0020
        /*0014*/ 	.byte	0x00, 0xf0, 0x11, 0x00


	//----- nvinfo : EIATTR_KPARAM_INFO
	.align		4
.L_161:
        /*0018*/ 	.byte	0x04, 0x17
        /*001a*/ 	.short	(.L_163 - .L_162)
.L_162:
        /*001c*/ 	.word	0x00000000
        /*0020*/ 	.short	0x0003
        /*0022*/ 	.short	0x0018
        /*0024*/ 	.byte	0x00, 0xf5, 0x21, 0x00


	//----- nvinfo : EIATTR_KPARAM_INFO
	.align		4
.L_163:
        /*0028*/ 	.byte	0x04, 0x17
        /*002a*/ 	.short	(.L_165 - .L_164)
.L_164:
        /*002c*/ 	.word	0x00000000
        /*0030*/ 	.short	0x0002
        /*0032*/ 	.short	0x0010
        /*0034*/ 	.byte	0x00, 0xf5, 0x21, 0x00


	//----- nvinfo : EIATTR_KPARAM_INFO
	.align		4
.L_165:
        /*0038*/ 	.byte	0x04, 0x17
        /*003a*/ 	.short	(.L_167 - .L_166)
.L_166:
        /*003c*/ 	.word	0x00000000
        /*0040*/ 	.short	0x0001
        /*0042*/ 	.short	0x0008
        /*0044*/ 	.byte	0x00, 0xf5, 0x21, 0x00


	//----- nvinfo : EIATTR_KPARAM_INFO
	.align		4
.L_167:
        /*0048*/ 	.byte	0x04, 0x17
        /*004a*/ 	.short	(.L_169 - .L_168)
.L_168:
        /*004c*/ 	.word	0x00000000
        /*0050*/ 	.short	0x0000
        /*0052*/ 	.short	0x0000
        /*0054*/ 	.byte	0x00, 0xf5, 0x21, 0x00


	//----- nvinfo : EIATTR_SPARSE_MMA_MASK
	.align		4
.L_169:
        /*0058*/ 	.byte	0x03, 0x50
        /*005a*/ 	.short	0x0000


	//----- nvinfo : EIATTR_MAXREG_COUNT
	.align		4
        /*005c*/ 	.byte	0x03, 0x1b
        /*005e*/ 	.short	0x00ff


	//----- nvinfo : EIATTR_MERCURY_ISA_VERSION
	.align		4
        /*0060*/ 	.byte	0x03, 0x5f
        /*0062*/ 	.short	0x0101


	//----- nvinfo : EIATTR_VRC_CTA_INIT_COUNT
	.align		4
        /*0064*/ 	.byte	0x02, 0x4a
	.zero		1
	.zero		1


	//----- nvinfo : EIATTR_EXIT_INSTR_OFFSETS
	.align		4
        /*0068*/ 	.byte	0x04, 0x1c
        /*006a*/ 	.short	(.L_171 - .L_170)


	//   ....[0]....
.L_170:
        /*006c*/ 	.word	0x00000090


	//   ....[1]....
        /*0070*/ 	.word	0x00000380


	//----- nvinfo : EIATTR_CBANK_PARAM_SIZE
	.align		4
.L_171:
        /*0074*/ 	.byte	0x03, 0x19
        /*0076*/ 	.short	0x0024


	//----- nvinfo : EIATTR_PARAM_CBANK
	.align		4
        /*0078*/ 	.byte	0x04, 0x0a
        /*007a*/ 	.short	(.L_173 - .L_172)
	.align		4
.L_172:
        /*007c*/ 	.word	index@(.nv.constant0._Z29compute_hidden_gradient_batchPKdS0_S0_Pdi)
        /*0080*/ 	.short	0x0380
        /*0082*/ 	.short	0x0024


	//----- nvinfo : EIATTR_SW_WAR
	.align		4
.L_173:
        /*0084*/ 	.byte	0x04, 0x36
        /*0086*/ 	.short	(.L_175 - .L_174)
.L_174:
        /*0088*/ 	.word	0x00000008
.L_175:


//--------------------- .nv.info._Z29compute_output_gradient_batchPKdS0_Pdi --------------------------
	.section	.nv.info._Z29compute_output_gradient_batchPKdS0_Pdi,"",@"SHT_CUDA_INFO"
	.sectionflags	@""
	.align	4


	//----- nvinfo : EIATTR_CUDA_API_VERSION
	.align		4
        /*0000*/ 	.byte	0x04, 0x37
        /*0002*/ 	.short	(.L_177 - .L_176)
.L_176:
        /*0004*/ 	.word	0x00000082


	//----- nvinfo : EIATTR_KPARAM_INFO
	.align		4
.L_177:
        /*0008*/ 	.byte	0x04, 0x17
        /*000a*/ 	.short	(.L_179 - .L_178)
.L_178:
        /*000c*/ 	.word	0x00000000
        /*0010*/ 	.short	0x0003
        /*0012*/ 	.short	0x0018
        /*0014*/ 	.byte	0x00, 0xf0, 0x11, 0x00


	//----- nvinfo : EIATTR_KPARAM_INFO
	.align		4
.L_179:
        /*0018*/ 	.byte	0x04, 0x17
        /*001a*/ 	.short	(.L_181 - .L_180)
.L_180:
        /*001c*/ 	.word	0x00000000
        /*0020*/ 	.short	0x0002
        /*0022*/ 	.short	0x0010
        /*0024*/ 	.byte	0x00, 0xf5, 0x21, 0x00


	//----- nvinfo : EIATTR_KPARAM_INFO
	.align		4
.L_181:
        /*0028*/ 	.byte	0x04, 0x17
        /*002a*/ 	.short	(.L_183 - .L_182)
.L_182:
        /*002c*/ 	.word	0x00000000
        /*0030*/ 	.short	0x0001
        /*0032*/ 	.short	0x0008
        /*0034*/ 	.byte	0x00, 0xf5, 0x21, 0x00


	//----- nvinfo : EIATTR_KPARAM_INFO
	.align		4
.L_183:
        /*0038*/ 	.byte	0x04, 0x17
        /*003a*/ 	.short	(.L_185 - .L_184)
.L_184:
        /*003c*/ 	.word	0x00000000
        /*0040*/ 	.short	0x0000
        /*0042*/ 	.short	0x0000
        /*0044*/ 	.byte	0x00, 0xf5, 0x21, 0x00


	//----- nvinfo : EIATTR_SPARSE_MMA_MASK
	.align		4
.L_185:
        /*0048*/ 	.byte	0x03, 0x50
        /*004a*/ 	.short	0x0000


	//----- nvinfo : EIATTR_MAXREG_COUNT
	.align		4
        /*004c*/ 	.byte	0x03, 0x1b
        /*004e*/ 	.short	0x00ff


	//----- nvinfo : EIATTR_MERCURY_ISA_VERSION
	.align		4
        /*0050*/ 	.byte	0x03, 0x5f
        /*0052*/ 	.short	0x0101


	//----- nvinfo : EIATTR_VRC_CTA_INIT_COUNT
	.align		4
        /*0054*/ 	.byte	0x02, 0x4a
	.zero		1
	.zero		1


	//----- nvinfo : EIATTR_EXIT_INSTR_OFFSETS
	.align		4
        /*0058*/ 	.byte	0x04, 0x1c
        /*005a*/ 	.short	(.L_187 - .L_186)


	//   ....[0]....
.L_186:
        /*005c*/ 	.word	0x00000090


	//   ....[1]....
        /*0060*/ 	.word	0x00000160


	//----- nvinfo : EIATTR_CBANK_PARAM_SIZE
	.align		4
.L_187:
        /*0064*/ 	.byte	0x03, 0x19
        /*0066*/ 	.short	0x001c


	//----- nvinfo : EIATTR_PARAM_CBANK
	.align		4
        /*0068*/ 	.byte	0x04, 0x0a
        /*006a*/ 	.short	(.L_189 - .L_188)
	.align		4
.L_188:
        /*006c*/ 	.word	index@(.nv.constant0._Z29compute_output_gradient_batchPKdS0_Pdi)
        /*0070*/ 	.short	0x0380
        /*0072*/ 	.short	0x001c


	//----- nvinfo : EIATTR_SW_WAR
	.align		4
.L_189:
        /*0074*/ 	.byte	0x04, 0x36
        /*0076*/ 	.short	(.L_191 - .L_190)
.L_190:
        /*0078*/ 	.word	0x00000008
.L_191:


//--------------------- .nv.info._Z13softmax_batchPdi --------------------------
	.section	.nv.info._Z13softmax_batchPdi,"",@"SHT_CUDA_INFO"
	.sectionflags	@""
	.align	4


	//----- nvinfo : EIATTR_CUDA_API_VERSION
	.align		4
        /*0000*/ 	.byte	0x04, 0x37
        /*0002*/ 	.short	(.L_193 - .L_192)
.L_192:
        /*0004*/ 	.word	0x00000082


	//----- nvinfo : EIATTR_KPARAM_INFO
	.align		4
.L_193:
        /*0008*/ 	.byte	0x04, 0x17
        /*000a*/ 	.short	(.L_195 - .L_194)
.L_194:
        /*000c*/ 	.word	0x00000000
        /*0010*/ 	.short	0x0001
        /*0012*/ 	.short	0x0008
        /*0014*/ 	.byte	0x00, 0xf0, 0x11, 0x00


	//----- nvinfo : EIATTR_KPARAM_INFO
	.align		4
.L_195:
        /*0018*/ 	.byte	0x04, 0x17
        /*001a*/ 	.short	(.L_197 - .L_196)
.L_196:
        /*001c*/ 	.word	0x00000000
        /*0020*/ 	.short	0x0000
        /*0022*/ 	.short	0x0000
        /*0024*/ 	.byte	0x00, 0xf5, 0x21, 0x00


	//----- nvinfo : EIATTR_SPARSE_MMA_MASK
	.align		4
.L_197:
        /*0028*/ 	.byte	0x03, 0x50
        /*002a*/ 	.short	0x0000


	//----- nvinfo : EIATTR_MAXREG_COUNT
	.align		4
        /*002c*/ 	.byte	0x03, 0x1b
        /*002e*/ 	.short	0x00ff


	//----- nvinfo : EIATTR_NUM_BARRIERS
	.align		4
        /*0030*/ 	.byte	0x02, 0x4c
        /*0032*/ 	.byte	0x01
	.zero		1


	//----- nvinfo : EIATTR_MERCURY_ISA_VERSION
	.align		4
        /*0034*/ 	.byte	0x03, 0x5f
        /*0036*/ 	.short	0x0101


	//----- nvinfo : EIATTR_VRC_CTA_INIT_COUNT
	.align		4
        /*0038*/ 	.byte	0x02, 0x4a
	.zero		1
	.zero		1


	//----- nvinfo : EIATTR_EXIT_INSTR_OFFSETS
	.align		4
        /*003c*/ 	.byte	0x04, 0x1c
        /*003e*/ 	.short	(.L_199 - .L_198)


	//   ....[0]....
.L_198:
        /*0040*/ 	.word	0x00000040


	//   ....[1]....
        /*0044*/ 	.word	0x000005d0


	//   ....[2]....
        /*0048*/ 	.word	0x00000780


	//----- nvinfo : EIATTR_CRS_STACK_SIZE
	.align		4
.L_199:
        /*004c*/ 	.byte	0x04, 0x1e
        /*004e*/ 	.short	(.L_201 - .L_200)
.L_200:
        /*0050*/ 	.word	0x00000000


	//----- nvinfo : EIATTR_CBANK_PARAM_SIZE
	.align		4
.L_201:
        /*0054*/ 	.byte	0x03, 0x19
        /*0056*/ 	.short	0x000c


	//----- nvinfo : EIATTR_PARAM_CBANK
	.align		4
        /*0058*/ 	.byte	0x04, 0x0a
        /*005a*/ 	.short	(.L_203 - .L_202)
	.align		4
.L_202:
        /*005c*/ 	.word	index@(.nv.constant0._Z13softmax_batchPdi)
        /*0060*/ 	.short	0x0380
        /*0062*/ 	.short	0x000c


	//----- nvinfo : EIATTR_SW_WAR
	.align		4
.L_203:
        /*0064*/ 	.byte	0x04, 0x36
        /*0066*/ 	.short	(.L_205 - .L_204)
.L_204:
        /*0068*/ 	.word	0x00000008
.L_205:


//--------------------- .nv.info._Z20forward_output_batchPKdS0_S0_Pdi --------------------------
	.section	.nv.info._Z20forward_output_batchPKdS0_S0_Pdi,"",@"SHT_CUDA_INFO"
	.sectionflags	@""
	.align	4


	//----- nvinfo : EIATTR_CUDA_API_VERSION
	.align		4
        /*0000*/ 	.byte	0x04, 0x37
        /*0002*/ 	.short	(.L_207 - .L_206)
.L_206:
        /*0004*/ 	.word	0x00000082


	//----- nvinfo : EIATTR_KPARAM_INFO
	.align		4
.L_207:
        /*0008*/ 	.byte	0x04, 0x17
        /*000a*/ 	.short	(.L_209 - .L_208)
.L_208:
        /*000c*/ 	.word	0x00000000
        /*0010*/ 	.short	0x0004
        /*0012*/ 	.short	0x0020
        /*0014*/ 	.byte	0x00, 0xf0, 0x11, 0x00


	//----- nvinfo : EIATTR_KPARAM_INFO
	.align		4
.L_209:
        /*0018*/ 	.byte	0x04, 0x17
        /*001a*/ 	.short	(.L_211 - .L_210)
.L_210:
        /*001c*/ 	.word	0x00000000
        /*0020*/ 	.short	0x0003
        /*0022*/ 	.short	0x0018
        /*0024*/ 	.byte	0x00, 0xf5, 0x21, 0x00


	//----- nvinfo : EIATTR_KPARAM_INFO
	.align		4
.L_211:
        /*0028*/ 	.byte	0x04, 0x17
        /*002a*/ 	.short	(.L_213 - .L_212)
.L_212:
        /*002c*/ 	.word	0x00000000
        /*0030*/ 	.short	0x0002
        /*0032*/ 	.short	0x0010
        /*0034*/ 	.byte	0x00, 0xf5, 0x21, 0x00


	//----- nvinfo : EIATTR_KPARAM_INFO
	.align		4
.L_213:
        /*0038*/ 	.byte	0x04, 0x17
        /*003a*/ 	.short	(.L_215 - .L_214)
.L_214:
        /*003c*/ 	.word	0x00000000
        /*0040*/ 	.short	0x0001
        /*0042*/ 	.short	0x0008
        /*0044*/ 	.byte	0x00, 0xf5, 0x21, 0x00


	//----- nvinfo : EIATTR_KPARAM_INFO
	.align		4
.L_215:
        /*0048*/ 	.byte	0x04, 0x17
        /*004a*/ 	.short	(.L_217 - .L_216)
.L_216:
        /*004c*/ 	.word	0x00000000
        /*0050*/ 	.short	0x0000
        /*0052*/ 	.short	0x0000
        /*0054*/ 	.byte	0x00, 0xf5, 0x21, 0x00


	//----- nvinfo : EIATTR_SPARSE_MMA_MASK
	.align		4
.L_217:
        /*0058*/ 	.byte	0x03, 0x50
        /*005a*/ 	.short	0x0000


	//----- nvinfo : EIATTR_MAXREG_COUNT
	.align		4
        /*005c*/ 	.byte	0x03, 0x1b
        /*005e*/ 	.short	0x00ff


	//----- nvinfo : EIATTR_MERCURY_ISA_VERSION
	.align		4
        /*0060*/ 	.byte	0x03, 0x5f
        /*0062*/ 	.short	0x0101


	//----- nvinfo : EIATTR_VRC_CTA_INIT_COUNT
	.align		4
        /*0064*/ 	.byte	0x02, 0x4a
	.zero		1
	.zero		1


	//----- nvinfo : EIATTR_EXIT_INSTR_OFFSETS
	.align		4
        /*0068*/ 	.byte	0x04, 0x1c
        /*006a*/ 	.short	(.L_219 - .L_218)


	//   ....[0]....
.L_218:
        /*006c*/ 	.word	0x00000090


	//   ....[1]....
        /*0070*/ 	.word	0x00000560


	//----- nvinfo : EIATTR_CBANK_PARAM_SIZE
	.align		4
.L_219:
        /*0074*/ 	.byte	0x03, 0x19
        /*0076*/ 	.short	0x0024


	//----- nvinfo : EIATTR_PARAM_CBANK
	.align		4
        /*0078*/ 	.byte	0x04, 0x0a
        /*007a*/ 	.short	(.L_221 - .L_220)
	.align		4
.L_220:
        /*007c*/ 	.word	index@(.nv.constant0._Z20forward_output_batchPKdS0_S0_Pdi)
        /*0080*/ 	.short	0x0380
        /*0082*/ 	.short	0x0024


	//----- nvinfo : EIATTR_SW_WAR
	.align		4
.L_221:
        /*0084*/ 	.byte	0x04, 0x36
        /*0086*/ 	.short	(.L_223 - .L_222)
.L_222:
        /*0088*/ 	.word	0x00000008
.L_223:


//--------------------- .nv.info._Z20forward_hidden_batchPKdS0_S0_Pdi --------------------------
	.section	.nv.info._Z20forward_hidden_batchPKdS0_S0_Pdi,"",@"SHT_CUDA_INFO"
	.sectionflags	@""
	.align	4


	//----- nvinfo : EIATTR_CUDA_API_VERSION
	.align		4
        /*0000*/ 	.byte	0x04, 0x37
        /*0002*/ 	.short	(.L_225 - .L_224)
.L_224:
        /*0004*/ 	.word	0x00000082


	//----- nvinfo : EIATTR_KPARAM_INFO
	.align		4
.L_225:
        /*0008*/ 	.byte	0x04, 0x17
        /*000a*/ 	.short	(.L_227 - .L_226)
.L_226:
        /*000c*/ 	.word	0x00000000
        /*0010*/ 	.short	0x0004
        /*0012*/ 	.short	0x0020
        /*0014*/ 	.byte	0x00, 0xf0, 0x11, 0x00


	//----- nvinfo : EIATTR_KPARAM_INFO
	.align		4
.L_227:
        /*0018*/ 	.byte	0x04, 0x17
        /*001a*/ 	.short	(.L_229 - .L_228)
.L_228:
        /*001c*/ 	.word	0x00000000
        /*0020*/ 	.short	0x0003
        /*0022*/ 	.short	0x0018
        /*0024*/ 	.byte	0x00, 0xf5, 0x21, 0x00


	//----- nvinfo : EIATTR_KPARAM_INFO
	.align		4
.L_229:
        /*0028*/ 	.byte	0x04, 0x17
        /*002a*/ 	.short	(.L_231 - .L_230)
.L_230:
        /*002c*/ 	.word	0x00000000
        /*0030*/ 	.short	0x0002
        /*0032*/ 	.short	0x0010
        /*0034*/ 	.byte	0x00, 0xf5, 0x21, 0x00


	//----- nvinfo : EIATTR_KPARAM_INFO
	.align		4
.L_231:
        /*0038*/ 	.byte	0x04, 0x17
        /*003a*/ 	.short	(.L_233 - .L_232)
.L_232:
        /*003c*/ 	.word	0x00000000
        /*0040*/ 	.short	0x0001
        /*0042*/ 	.short	0x0008
        /*0044*/ 	.byte	0x00, 0xf5, 0x21, 0x00


	//----- nvinfo : EIATTR_KPARAM_INFO
	.align		4
.L_233:
        /*0048*/ 	.byte	0x04, 0x17
        /*004a*/ 	.short	(.L_235 - .L_234)
.L_234:
        /*004c*/ 	.word	0x00000000
        /*0050*/ 	.short	0x0000
        /*0052*/ 	.short	0x0000
        /*0054*/ 	.byte	0x00, 0xf5, 0x21, 0x00


	//----- nvinfo : EIATTR_SPARSE_MMA_MASK
	.align		4
.L_235:
        /*0058*/ 	.byte	0x03, 0x50
        /*005a*/ 	.short	0x0000


	//----- nvinfo : EIATTR_MAXREG_COUNT
	.align		4
        /*005c*/ 	.byte	0x03, 0x1b
        /*005e*/ 	.short	0x00ff


	//----- nvinfo : EIATTR_MERCURY_ISA_VERSION
	.align		4
        /*0060*/ 	.byte	0x03, 0x5f
        /*0062*/ 	.short	0x0101


	//----- nvinfo : EIATTR_VRC_CTA_INIT_COUNT
	.align		4
        /*0064*/ 	.byte	0x02, 0x4a
	.zero		1
	.zero		1


	//----- nvinfo : EIATTR_EXIT_INSTR_OFFSETS
	.align		4
        /*0068*/ 	.byte	0x04, 0x1c
        /*006a*/ 	.short	(.L_237 - .L_236)


	//   ....[0]....
.L_236:
        /*006c*/ 	.word	0x00000090


	//   ....[1]....
        /*0070*/ 	.word	0x000005e0


	//----- nvinfo : EIATTR_CBANK_PARAM_SIZE
	.align		4
.L_237:
        /*0074*/ 	.byte	0x03, 0x19
        /*0076*/ 	.short	0x0024


	//----- nvinfo : EIATTR_PARAM_CBANK
	.align		4
        /*0078*/ 	.byte	0x04, 0x0a
        /*007a*/ 	.short	(.L_239 - .L_238)
	.align		4
.L_238:
        /*007c*/ 	.word	index@(.nv.constant0._Z20forward_hidden_batchPKdS0_S0_Pdi)
        /*0080*/ 	.short	0x0380
        /*0082*/ 	.short	0x0024


	//----- nvinfo : EIATTR_SW_WAR
	.align		4
.L_239:
        /*0084*/ 	.byte	0x04, 0x36
        /*0086*/ 	.short	(.L_241 - .L_240)
.L_240:
        /*0088*/ 	.word	0x00000008
.L_241:


//--------------------- .nv.info._Z17softmax_optimizedPd --------------------------
	.section	.nv.info._Z17softmax_optimizedPd,"",@"SHT_CUDA_INFO"
	.sectionflags	@""
	.align	4


	//----- nvinfo : EIATTR_CUDA_API_VERSION
	.align		4
        /*0000*/ 	.byte	0x04, 0x37
        /*0002*/ 	.short	(.L_243 - .L_242)
.L_242:
        /*0004*/ 	.word	0x00000082


	//----- nvinfo : EIATTR_KPARAM_INFO
	.align		4
.L_243:
        /*0008*/ 	.byte	0x04, 0x17
        /*000a*/ 	.short	(.L_245 - .L_244)
.L_244:
        /*000c*/ 	.word	0x00000000
        /*0010*/ 	.short	0x0000
        /*0012*/ 	.short	0x0000
        /*0014*/ 	.byte	0x00, 0xf5, 0x21, 0x00


	//----- nvinfo : EIATTR_SPARSE_MMA_MASK
	.align		4
.L_245:
        /*0018*/ 	.byte	0x03, 0x50
        /*001a*/ 	.short	0x0000


	//----- nvinfo : EIATTR_MAXREG_COUNT
	.align		4
        /*001c*/ 	.byte	0x03, 0x1b
        /*001e*/ 	.short	0x00ff


	//----- nvinfo : EIATTR_NUM_BARRIERS
	.align		4
        /*0020*/ 	.byte	0x02, 0x4c
        /*0022*/ 	.byte	0x01
	.zero		1


	//----- nvinfo : EIATTR_MERCURY_ISA_VERSION
	.align		4
        /*0024*/ 	.byte	0x03, 0x5f
        /*0026*/ 	.short	0x0101


	//----- nvinfo : EIATTR_VRC_CTA_INIT_COUNT
	.align		4
        /*0028*/ 	.byte	0x02, 0x4a
	.zero		1
	.zero		1


	//----- nvinfo : EIATTR_EXIT_INSTR_OFFSETS
	.align		4
        /*002c*/ 	.byte	0x04, 0x1c
        /*002e*/ 	.short	(.L_247 - .L_246)


	//   ....[0]....
.L_246:
        /*0030*/ 	.word	0x00000580


	//   ....[1]....
        /*0034*/ 	.word	0x00000730


	//----- nvinfo : EIATTR_CRS_STACK_SIZE
	.align		4
.L_247:
        /*0038*/ 	.byte	0x04, 0x1e
        /*003a*/ 	.short	(.L_249 - .L_248)
.L_248:
        /*003c*/ 	.word	0x00000000


	//----- nvinfo : EIATTR_CBANK_PARAM_SIZE
	.align		4
.L_249:
        /*0040*/ 	.byte	0x03, 0x19
        /*0042*/ 	.short	0x0008


	//----- nvinfo : EIATTR_PARAM_CBANK
	.align		4
        /*0044*/ 	.byte	0x04, 0x0a
        /*0046*/ 	.short	(.L_251 - .L_250)
	.align		4
.L_250:
        /*0048*/ 	.word	index@(.nv.constant0._Z17softmax_optimizedPd)
        /*004c*/ 	.short	0x0380
        /*004e*/ 	.short	0x0008


	//----- nvinfo : EIATTR_SW_WAR
	.align		4
.L_251:
        /*0050*/ 	.byte	0x04, 0x36
        /*0052*/ 	.short	(.L_253 - .L_252)
.L_252:
        /*0054*/ 	.word	0x00000008
.L_253:


//--------------------- .nv.info._Z24forward_output_optimizedPKdS0_S0_Pd --------------------------
	.section	.nv.info._Z24forward_output_optimizedPKdS0_S0_Pd,"",@"SHT_CUDA_INFO"
	.sectionflags	@""
	.align	4


	//----- nvinfo : EIATTR_CUDA_API_VERSION
	.align		4
        /*0000*/ 	.byte	0x04, 0x37
        /*0002*/ 	.short	(.L_255 - .L_254)
.L_254:
        /*0004*/ 	.word	0x00000082


	//----- nvinfo : EIATTR_KPARAM_INFO
	.align		4
.L_255:
        /*0008*/ 	.byte	0x04, 0x17
        /*000a*/ 	.short	(.L_257 - .L_256)
.L_256:
        /*000c*/ 	.word	0x00000000
        /*0010*/ 	.short	0x0003
        /*0012*/ 	.short	0x0018
        /*0014*/ 	.byte	0x00, 0xf5, 0x21, 0x00


	//----- nvinfo : EIATTR_KPARAM_INFO
	.align		4
.L_257:
        /*0018*/ 	.byte	0x04, 0x17
        /*001a*/ 	.short	(.L_259 - .L_258)
.L_258:
        /*001c*/ 	.word	0x00000000
        /*0020*/ 	.short	0x0002
        /*0022*/ 	.short	0x0010
        /*0024*/ 	.byte	0x00, 0xf5, 0x21, 0x00


	//----- nvinfo : EIATTR_KPARAM_INFO
	.align		4
.L_259:
        /*0028*/ 	.byte	0x04, 0x17
        /*002a*/ 	.short	(.L_261 - .L_260)
.L_260:
        /*002c*/ 	.word	0x00000000
        /*0030*/ 	.short	0x0001
        /*0032*/ 	.short	0x0008
        /*0034*/ 	.byte	0x00, 0xf5, 0x21, 0x00


	//----- nvinfo : EIATTR_KPARAM_INFO
	.align		4
.L_261:
        /*0038*/ 	.byte	0x04, 0x17
        /*003a*/ 	.short	(.L_263 - .L_262)
.L_262:
        /*003c*/ 	.word	0x00000000
        /*0040*/ 	.short	0x0000
        /*0042*/ 	.short	0x0000
        /*0044*/ 	.byte	0x00, 0xf5, 0x21, 0x00


	//----- nvinfo : EIATTR_SPARSE_MMA_MASK
	.align		4
.L_263:
        /*0048*/ 	.byte	0x03, 0x50
        /*004a*/ 	.short	0x0000


	//----- nvinfo : EIATTR_MAXREG_COUNT
	.align		4
        /*004c*/ 	.byte	0x03, 0x1b
        /*004e*/ 	.short	0x00ff


	//----- nvinfo : EIATTR_MERCURY_ISA_VERSION
	.align		4
        /*0050*/ 	.byte	0x03, 0x5f
        /*0052*/ 	.short	0x0101


	//----- nvinfo : EIATTR_VRC_CTA_INIT_COUNT
	.align		4
        /*0054*/ 	.byte	0x02, 0x4a
	.zero		1
	.zero		1


	//----- nvinfo : EIATTR_EXIT_INSTR_OFFSETS
	.align		4
        /*0058*/ 	.byte	0x04, 0x1c
        /*005a*/ 	.short	(.L_265 - .L_264)


	//   ....[0]....
.L_264:
        /*005c*/ 	.word	0x00000060


	//   ....[1]....
        /*0060*/ 	.word	0x00000520


	//----- nvinfo : EIATTR_CBANK_PARAM_SIZE
	.align		4
.L_265:
        /*0064*/ 	.byte	0x03, 0x19
        /*0066*/ 	.short	0x0020


	//----- nvinfo : EIATTR_PARAM_CBANK
	.align		4
        /*0068*/ 	.byte	0x04, 0x0a
        /*006a*/ 	.short	(.L_267 - .L_266)
	.align		4
.L_266:
        /*006c*/ 	.word	index@(.nv.constant0._Z24forward_output_optimizedPKdS0_S0_Pd)
        /*0070*/ 	.short	0x0380
        /*0072*/ 	.short	0x0020


	//----- nvinfo : EIATTR_SW_WAR
	.align		4
.L_267:
        /*0074*/ 	.byte	0x04, 0x36
        /*0076*/ 	.short	(.L_269 - .L_268)
.L_268:
        /*0078*/ 	.word	0x00000008
.L_269:


//--------------------- .nv.info._Z24forward_hidden_optimizedPKdS0_S0_Pd --------------------------
	.section	.nv.info._Z24forward_hidden_optimizedPKdS0_S0_Pd,"",@"SHT_CUDA_INFO"
	.sectionflags	@""
	.align	4


	//----- nvinfo : EIATTR_CUDA_API_VERSION
	.align		4
        /*0000*/ 	.byte	0x04, 0x37
        /*0002*/ 	.short	(.L_271 - .L_270)
.L_270:
        /*0004*/ 	.word	0x00000082


	//----- nvinfo : EIATTR_KPARAM_INFO
	.align		4
.L_271:
        /*0008*/ 	.byte	0x04, 0x17
        /*000a*/ 	.short	(.L_273 - .L_272)
.L_272:
        /*000c*/ 	.word	0x00000000
        /*0010*/ 	.short	0x0003
        /*0012*/ 	.short	0x0018
        /*0014*/ 	.byte	0x00, 0xf5, 0x21, 0x00


	//----- nvinfo : EIATTR_KPARAM_INFO
	.align		4
.L_273:
        /*0018*/ 	.byte	0x04, 0x17
        /*001a*/ 	.short	(.L_275 - .L_274)
.L_274:
        /*001c*/ 	.word	0x00000000
        /*0020*/ 	.short	0x0002
        /*0022*/ 	.short	0x0010
        /*0024*/ 	.byte	0x00, 0xf5, 0x21, 0x00


	//----- nvinfo : EIATTR_KPARAM_INFO
	.align		4
.L_275:
        /*0028*/ 	.byte	0x04, 0x17
        /*002a*/ 	.short	(.L_277 - .L_276)
.L_276:
        /*002c*/ 	.word	0x00000000
        /*0030*/ 	.short	0x0001
        /*0032*/ 	.short	0x0008
        /*0034*/ 	.byte	0x00, 0xf5, 0x21, 0x00


	//----- nvinfo : EIATTR_KPARAM_INFO
	.align		4
.L_277:
        /*0038*/ 	.byte	0x04, 0x17
        /*003a*/ 	.short	(.L_279 - .L_278)
.L_278:
        /*003c*/ 	.word	0x00000000
        /*0040*/ 	.short	0x0000
        /*0042*/ 	.short	0x0000
        /*0044*/ 	.byte	0x00, 0xf5, 0x21, 0x00


	//----- nvinfo : EIATTR_SPARSE_MMA_MASK
	.align		4
.L_279:
        /*0048*/ 	.byte	0x03, 0x50
        /*004a*/ 	.short	0x0000


	//----- nvinfo : EIATTR_MAXREG_COUNT
	.align		4
        /*004c*/ 	.byte	0x03, 0x1b
        /*004e*/ 	.short	0x00ff


	//----- nvinfo : EIATTR_MERCURY_ISA_VERSION
	.align		4
        /*0050*/ 	.byte	0x03, 0x5f
        /*0052*/ 	.short	0x0101


	//----- nvinfo : EIATTR_VRC_CTA_INIT_COUNT
	.align		4
        /*0054*/ 	.byte	0x02, 0x4a
	.zero		1
	.zero		1


	//----- nvinfo : EIATTR_EXIT_INSTR_OFFSETS
	.align		4
        /*0058*/ 	.byte	0x04, 0x1c
        /*005a*/ 	.short	(.L_281 - .L_280)


	//   ....[0]....
.L_280:
        /*005c*/ 	.word	0x00000060


	//   ....[1]....
        /*0060*/ 	.word	0x00000590


	//----- nvinfo : EIATTR_CBANK_PARAM_SIZE
	.align		4
.L_281:
        /*0064*/ 	.byte	0x03, 0x19
        /*0066*/ 	.short	0x0020


	//----- nvinfo : EIATTR_PARAM_CBANK
	.align		4
        /*0068*/ 	.byte	0x04, 0x0a
        /*006a*/ 	.short	(.L_283 - .L_282)
	.align		4
.L_282:
        /*006c*/ 	.word	index@(.nv.constant0._Z24forward_hidden_optimizedPKdS0_S0_Pd)
        /*0070*/ 	.short	0x0380
        /*0072*/ 	.short	0x0020


	//----- nvinfo : EIATTR_SW_WAR
	.align		4
.L_283:
        /*0074*/ 	.byte	0x04, 0x36
        /*0076*/ 	.short	(.L_285 - .L_284)
.L_284:
        /*0078*/ 	.word	0x00000008
.L_285:


//--------------------- .nv.info._Z25forward_hidden_tensorcorePKdS0_S0_Pdi --------------------------
	.section	.nv.info._Z25forward_hidden_tensorcorePKdS0_S0_Pdi,"",@"SHT_CUDA_INFO"
	.sectionflags	@""
	.align	4


	//----- nvinfo : EIATTR_CUDA_API_VERSION
	.align		4
        /*0000*/ 	.byte	0x04, 0x37
        /*0002*/ 	.short	(.L_287 - .L_286)
.L_286:
        /*0004*/ 	.word	0x00000082


	//----- nvinfo : EIATTR_KPARAM_INFO
	.align		4
.L_287:
        /*0008*/ 	.byte	0x04, 0x17
        /*000a*/ 	.short	(.L_289 - .L_288)
.L_288:
        /*000c*/ 	.word	0x00000000
        /*0010*/ 	.short	0x0004
        /*0012*/ 	.short	0x0020
        /*0014*/ 	.byte	0x00, 0xf0, 0x11, 0x00


	//----- nvinfo : EIATTR_KPARAM_INFO
	.align		4
.L_289:
        /*0018*/ 	.byte	0x04, 0x17
        /*001a*/ 	.short	(.L_291 - .L_290)
.L_290:
        /*001c*/ 	.word	0x00000000
        /*0020*/ 	.short	0x0003
        /*0022*/ 	.short	0x0018
        /*0024*/ 	.byte	0x00, 0xf5, 0x21, 0x00


	//----- nvinfo : EIATTR_KPARAM_INFO
	.align		4
.L_291:
        /*0028*/ 	.byte	0x04, 0x17
        /*002a*/ 	.short	(.L_293 - .L_292)
.L_292:
        /*002c*/ 	.word	0x00000000
        /*0030*/ 	.short	0x0002
        /*0032*/ 	.short	0x0010
        /*0034*/ 	.byte	0x00, 0xf5, 0x21, 0x00


	//----- nvinfo : EIATTR_KPARAM_INFO
	.align		4
.L_293:
        /*0038*/ 	.byte	0x04, 0x17
        /*003a*/ 	.short	(.L_295 - .L_294)
.L_294:
        /*003c*/ 	.word	0x00000000
        /*0040*/ 	.short	0x0001
        /*0042*/ 	.short	0x0008
        /*0044*/ 	.byte	0x00, 0xf5, 0x21, 0x00


	//----- nvinfo : EIATTR_KPARAM_INFO
	.align		4
.L_295:
        /*0048*/ 	.byte	0x04, 0x17
        /*004a*/ 	.short	(.L_297 - .L_296)
.L_296:
        /*004c*/ 	.word	0x00000000
        /*0050*/ 	.short	0x0000
        /*0052*/ 	.short	0x0000
        /*0054*/ 	.byte	0x00, 0xf5, 0x21, 0x00


	//----- nvinfo : EIATTR_SPARSE_MMA_MASK
	.align		4
.L_297:
        /*0058*/ 	.byte	0x03, 0x50
        /*005a*/ 	.short	0x0000


	//----- nvinfo : EIATTR_MAXREG_COUNT
	.align		4
        /*005c*/ 	.byte	0x03, 0x1b
        /*005e*/ 	.short	0x00ff


	//----- nvinfo : EIATTR_MERCURY_ISA_VERSION
	.align		4
        /*0060*/ 	.byte	0x03, 0x5f
        /*0062*/ 	.short	0x0101


	//----- nvinfo : EIATTR_VRC_CTA_INIT_COUNT
	.align		4
        /*0064*/ 	.byte	0x02, 0x4a
	.zero		1
	.zero		1


	//----- nvinfo : EIATTR_EXIT_INSTR_OFFSETS
	.align		4
        /*0068*/ 	.byte	0x04, 0x1c
        /*006a*/ 	.short	(.L_299 - .L_298)


	//   ....[0]....
.L_298:
        /*006c*/ 	.word	0x00000090


	//----- nvinfo : EIATTR_CBANK_PARAM_SIZE
	.align		4
.L_299:
        /*0070*/ 	.byte	0x03, 0x19
        /*0072*/ 	.short	0x0024


	//----- nvinfo : EIATTR_PARAM_CBANK
	.align		4
        /*0074*/ 	.byte	0x04, 0x0a
        /*0076*/ 	.short	(.L_301 - .L_300)
	.align		4
.L_300:
        /*0078*/ 	.word	index@(.nv.constant0._Z25forward_hidden_tensorcorePKdS0_S0_Pdi)
        /*007c*/ 	.short	0x0380
        /*007e*/ 	.short	0x0024


	//----- nvinfo : EIATTR_SW_WAR
	.align		4
.L_301:
        /*0080*/ 	.byte	0x04, 0x36
        /*0082*/ 	.short	(.L_303 - .L_302)
.L_302:
        /*0084*/ 	.word	0x00000008
.L_303:


//--------------------- .nv.callgraph             --------------------------
	.section	.nv.callgraph,"",@"SHT_CUDA_CALLGRAPH"
	.align	4
	.sectionentsize	8
	.align		4
        /*0000*/ 	.word	0x00000000
	.align		4
        /*0004*/ 	.word	0xffffffff
	.align		4
        /*0008*/ 	.word	0x00000000
	.align		4
        /*000c*/ 	.word	0xfffffffe
	.align		4
        /*0010*/ 	.word	0x00000000
	.align		4
        /*0014*/ 	.word	0xfffffffd
	.align		4
        /*0018*/ 	.word	0x00000000
	.align		4
        /*001c*/ 	.word	0xfffffffc


//--------------------- .text._Z15update_b1_batchPdPKdi --------------------------
	.section	.text._Z15update_b1_batchPdPKdi,"ax",@progbits
	.align	128
        .global         _Z15update_b1_batchPdPKdi
        .type           _Z15update_b1_batchPdPKdi,@function
        .size           _Z15update_b1_batchPdPKdi,(.L_x_91 - _Z15update_b1_batchPdPKdi)
        .other          _Z15update_b1_batchPdPKdi,@"STO_CUDA_ENTRY STV_DEFAULT"
_Z15update_b1_batchPdPKdi:
.text._Z15update_b1_batchPdPKdi:
[----:B------:R-:W-:Y:S01]  /*0000*/  LDC R1, c[0x0][0x37c] ;  /* 0x0000df00ff017b82 */ /* 0x000fe20000000800 */
[----:B------:R-:W0:Y:S07]  /*0010*/  S2R R3, SR_TID.X ;  /* 0x0000000000037919 */ /* 0x000e2e0000002100 */
[----:B------:R-:W0:Y:S08]  /*0020*/  S2UR UR4, SR_CTAID.X ;  /* 0x00000000000479c3 */ /* 0x000e300000002500 */
[----:B------:R-:W0:Y:S02]  /*0030*/  LDC R0, c[0x0][0x360] ;  /* 0x0000d800ff007b82 */ /* 0x000e240000000800 */
[----:B0-----:R-:W-:-:S05]  /*0040*/  IMAD R0, R0, UR4, R3 ;  /* 0x0000000400007c24 */ /* 0x001fca000f8e0203 */
[----:B------:R-:W-:-:S13]  /*0050*/  ISETP.GT.AND P0, PT, R0, 0x7f, PT ;  /* 0x0000007f0000780c */ /* 0x000fda0003f04270 */
[----:B------:R-:W-:Y:S05]  /*0060*/  @P0 EXIT ;  /* 0x000000000000094d */ /* 0x000fea0003800000 */
[----:B------:R-:W0:Y:S01]  /*0070*/  LDCU UR9, c[0x0][0x390] ;  /* 0x00007200ff0977ac */ /* 0x000e220008000800 */
[----:B------:R-:W-:Y:S01]  /*0080*/  CS2R R12, SRZ ;  /* 0x00000000000c7805 */ /* 0x000fe2000001ff00 */
[----:B------:R-:W1:Y:S01]  /*0090*/  LDCU.64 UR10, c[0x0][0x358] ;  /* 0x00006b00ff0a77ac */ /* 0x000e620008000a00 */
[----:B0-----:R-:W-:-:S09]  /*00a0*/  UISETP.GE.AND UP0, UPT, UR9, 0x1, UPT ;  /* 0x000000010900788c */ /* 0x001fd2000bf06270 */
[----:B-1----:R-:W-:Y:S05]  /*00b0*/  BRA.U !UP0, `(.L_x_0) ;  /* 0x0000000508b47547 */ /* 0x002fea000b800000 */
[----:B------:R-:W-:Y:S01]  /*00c0*/  UISETP.GE.U32.AND UP1, UPT, UR9, 0x10, UPT ;  /* 0x000000100900788c */ /* 0x000fe2000bf26070 */
[----:B------:R-:W-:Y:S01]  /*00d0*/  IMAD.MOV.U32 R21, RZ, RZ, RZ ;  /* 0x000000ffff157224 */ /* 0x000fe200078e00ff */
[----:B------:R-:W-:Y:S01]  /*00e0*/  ULOP3.LUT UR6, UR9, 0xf, URZ, 0xc0, !UPT ;  /* 0x0000000f09067892 */ /* 0x000fe2000f8ec0ff */
[----:B------:R-:W-:-:S03]  /*00f0*/  CS2R R12, SRZ ;  /* 0x00000000000c7805 */ /* 0x000fc6000001ff00 */
[----:B------:R-:W-:-:S03]  /*0100*/  UISETP.NE.AND UP0, UPT, UR6, URZ, UPT ;  /* 0x000000ff0600728c */ /* 0x000fc6000bf05270 */
[----:B------:R-:W-:Y:S08]  /*0110*/  BRA.U !UP1, `(.L_x_1) ;  /* 0x0000000109bc7547 */ /* 0x000ff0000b800000 */
[----:B------:R-:W0:Y:S01]  /*0120*/  LDCU.64 UR4, c[0x0][0x388] ;  /* 0x00007100ff0477ac */ /* 0x000e220008000a00 */
[----:B------:R-:W-:Y:S01]  /*0130*/  IMAD.MOV.U32 R20, RZ, RZ, R0 ;  /* 0x000000ffff147224 */ /* 0x000fe200078e0000 */
[----:B------:R-:W-:Y:S01]  /*0140*/  CS2R R12, SRZ ;  /* 0x00000000000c7805 */ /* 0x000fe2000001ff00 */
[----:B------:R-:W-:-:S04]  /*0150*/  ULOP3.LUT UR7, UR9, 0x7ffffff0, URZ, 0xc0, !UPT ;  /* 0x7ffffff009077892 */ /* 0x000fc8000f8ec0ff */
[----:B------:R-:W-:Y:S02]  /*0160*/  UIADD3 UR8, UPT, UPT, -UR7, URZ, URZ ;  /* 0x000000ff07087290 */ /* 0x000fe4000fffe1ff */
[----:B------:R-:W-:Y:S01]  /*0170*/  IMAD.U32 R21, RZ, RZ, UR7 ;  /* 0x00000007ff157e24 */ /* 0x000fe2000f8e00ff */
[----:B0-----:R-:W-:-:S04]  /*0180*/  UIADD3 UR4, UP1, UPT, UR4, 0x2000, URZ ;  /* 0x0000200004047890 */ /* 0x001fc8000ff3e0ff */
[----:B------:R-:W-:-:S12]  /*0190*/  UIADD3.X UR5, UPT, UPT, URZ, UR5, URZ, UP1, !UPT ;  /* 0x00000005ff057290 */ /* 0x000fd80008ffe4ff */
.L_x_2:
[----:B------:R-:W-:Y:S02]  /*01a0*/  IMAD.U32 R2, RZ, RZ, UR4 ;  /* 0x00000004ff027e24 */ /* 0x000fe4000f8e00ff */
[----:B------:R-:W-:Y:S02]  /*01b0*/  IMAD.U32 R3, RZ, RZ, UR5 ;  /* 0x00000005ff037e24 */ /* 0x000fe4000f8e00ff */
[----:B------:R-:W-:-:S05]  /*01c0*/  IMAD.WIDE R2, R20, 0x8, R2 ;  /* 0x0000000814027825 */ /* 0x000fca00078e0202 */
[----:B------:R-:W2:Y:S04]  /*01d0*/  LDG.E.64 R24, desc[UR10][R2.64+-0x2000] ;  /* 0xffe0000a02187981 */ /* 0x000ea8000c1e1b00 */
[----:B------:R-:W3:Y:S04]  /*01e0*/  LDG.E.64 R14, desc[UR10][R2.64+-0x1c00] ;  /* 0xffe4000a020e7981 */ /* 0x000ee8000c1e1b00 */
[----:B------:R-:W4:Y:S04]  /*01f0*/  LDG.E.64 R16, desc[UR10][R2.64+-0x1800] ;  /* 0xffe8000a02107981 */ /* 0x000f28000c1e1b00 */
[----:B------:R-:W5:Y:S04]  /*0200*/  LDG.E.64 R22, desc[UR10][R2.64+-0x1400] ;  /* 0xffec000a02167981 */ /* 0x000f68000c1e1b00 */
[----:B------:R-:W5:Y:S04]  /*0210*/  LDG.E.64 R18, desc[UR10][R2.64+-0x1000] ;  /* 0xfff0000a02127981 */ /* 0x000f68000c1e1b00 */
[----:B------:R-:W5:Y:S04]  /*0220*/  LDG.E.64 R4, desc[UR10][R2.64+-0xc00] ;  /* 0xfff4000a02047981 */ /* 0x000f68000c1e1b00 */
[----:B------:R-:W5:Y:S04]  /*0230*/  LDG.E.64 R6, desc[UR10][R2.64+-0x800] ;  /* 0xfff8000a02067981 */ /* 0x000f68000c1e1b00 */
[----:B------:R-:W5:Y:S04]  /*0240*/  LDG.E.64 R8, desc[UR10][R2.64+-0x400] ;  /* 0xfffc000a02087981 */ /* 0x000f68000c1e1b00 */
[----:B------:R-:W5:Y:S04]  /*0250*/  LDG.E.64 R10, desc[UR10][R2.64] ;  /* 0x0000000a020a7981 */ /* 0x000f68000c1e1b00 */
[----:B------:R-:W5:Y:S01]  /*0260*/  LDG.E.64 R26, desc[UR10][R2.64+0x1c00] ;  /* 0x001c000a021a7981 */ /* 0x000f62000c1e1b00 */
[----:B--2---:R-:W-:-:S03]  /*0270*/  DADD R24, R24, R12 ;  /* 0x0000000018187229 */ /* 0x004fc6000000000c */
[----:B------:R-:W2:Y:S05]  /*0280*/  LDG.E.64 R12, desc[UR10][R2.64+0x400] ;  /* 0x0004000a020c7981 */ /* 0x000eaa000c1e1b00 */
[----:B---3--:R-:W-:Y:S01]  /*0290*/  DADD R24, R24, R14 ;  /* 0x0000000018187229 */ /* 0x008fe2000000000e */
[----:B------:R-:W3:Y:S07]  /*02a0*/  LDG.E.64 R14, desc[UR10][R2.64+0x800] ;  /* 0x0008000a020e7981 */ /* 0x000eee000c1e1b00 */
[----:B----4-:R-:W-:Y:S01]  /*02b0*/  DADD R24, R24, R16 ;  /* 0x0000000018187229 */ /* 0x010fe20000000010 */
[----:B------:R-:W4:Y:S07]  /*02c0*/  LDG.E.64 R16, desc[UR10][R2.64+0xc00] ;  /* 0x000c000a02107981 */ /* 0x000f2e000c1e1b00 */
[----:B-----5:R-:W-:Y:S01]  /*02d0*/  DADD R24, R24, R22 ;  /* 0x0000000018187229 */ /* 0x020fe20000000016 */
[----:B------:R-:W5:Y:S07]  /*02e0*/  LDG.E.64 R22, desc[UR10][R2.64+0x1000] ;  /* 0x0010000a02167981 */ /* 0x000f6e000c1e1b00 */
[----:B------:R-:W-:Y:S01]  /*02f0*/  DADD R24, R24, R18 ;  /* 0x0000000018187229 */ /* 0x000fe20000000012 */
[----:B------:R-:W5:Y:S07]  /*0300*/  LDG.E.64 R18, desc[UR10][R2.64+0x1400] ;  /* 0x0014000a02127981 */ /* 0x000f6e000c1e1b00 */
[----:B------:R-:W-:Y:S01]  /*0310*/  DADD R24, R24, R4 ;  /* 0x0000000018187229 */ /* 0x000fe20000000004 */
[----:B------:R-:W5:Y:S07]  /*0320*/  LDG.E.64 R4, desc[UR10][R2.64+0x1800] ;  /* 0x0018000a02047981 */ /* 0x000f6e000c1e1b00 */
[----:B------:R-:W-:-:S08]  /*0330*/  DADD R6, R24, R6 ;  /* 0x0000000018067229 */ /* 0x000fd00000000006 */
[----:B------:R-:W-:-:S08]  /*0340*/  DADD R6, R6, R8 ;  /* 0x0000000006067229 */ /* 0x000fd00000000008 */
[----:B------:R-:W-:Y:S01]  /*0350*/  DADD R6, R6, R10 ;  /* 0x0000000006067229 */ /* 0x000fe2000000000a */
[----:B------:R-:W-:-:S04]  /*0360*/  UIADD3 UR8, UPT, UPT, UR8, 0x10, URZ ;  /* 0x0000001008087890 */ /* 0x000fc8000fffe0ff */
[----:B------:R-:W-:Y:S01]  /*0370*/  UISETP.NE.AND UP1, UPT, UR8, URZ, UPT ;  /* 0x000000ff0800728c */ /* 0x000fe2000bf25270 */
[----:B------:R-:W-:Y:S02]  /*0380*/  VIADD R20, R20, 0x800 ;  /* 0x0000080014147836 */ /* 0x000fe40000000000 */
[----:B--2---:R-:W-:-:S08]  /*0390*/  DADD R6, R6, R12 ;  /* 0x0000000006067229 */ /* 0x004fd0000000000c */
[----:B---3--:R-:W-:-:S08]  /*03a0*/  DADD R6, R6, R14 ;  /* 0x0000000006067229 */ /* 0x008fd0000000000e */
[----:B----4-:R-:W-:-:S08]  /*03b0*/  DADD R6, R6, R16 ;  /* 0x0000000006067229 */ /* 0x010fd00000000010 */
[----:B-----5:R-:W-:-:S08]  /*03c0*/  DADD R6, R6, R22 ;  /* 0x0000000006067229 */ /* 0x020fd00000000016 */
[----:B------:R-:W-:-:S08]  /*03d0*/  DADD R6, R6, R18 ;  /* 0x0000000006067229 */ /* 0x000fd00000000012 */
[----:B------:R-:W-:-:S08]  /*03e0*/  DADD R4, R6, R4 ;  /* 0x0000000006047229 */ /* 0x000fd00000000004 */
[----:B------:R-:W-:Y:S01]  /*03f0*/  DADD R12, R4, R26 ;  /* 0x00000000040c7229 */ /* 0x000fe2000000001a */
[----:B------:R-:W-:Y:S10]  /*0400*/  BRA.U UP1, `(.L_x_2) ;  /* 0xfffffffd01647547 */ /* 0x000ff4000b83ffff */
.L_x_1:
[----:B------:R-:W-:Y:S05]  /*0410*/  BRA.U !UP0, `(.L_x_3) ;  /* 0x0000000108d07547 */ /* 0x000fea000b800000 */
[----:B------:R-:W-:Y:S02]  /*0420*/  UISETP.GE.U32.AND UP0, UPT, UR6, 0x8, UPT ;  /* 0x000000080600788c */ /* 0x000fe4000bf06070 */
[----:B------:R-:W-:-:S04]  /*0430*/  ULOP3.LUT UR5, UR9, 0x7, URZ, 0xc0, !UPT ;  /* 0x0000000709057892 */ /* 0x000fc8000f8ec0ff */
[----:B------:R-:W-:-:S03]  /*0440*/  UISETP.NE.AND UP1, UPT, UR5, URZ, UPT ;  /* 0x000000ff0500728c */ /* 0x000fc6000bf25270 */
[----:B------:R-:W-:Y:S08]  /*0450*/  BRA.U !UP0, `(.L_x_4) ;  /* 0x0000000108507547 */ /* 0x000ff0000b800000 */
[----:B------:R-:W0:Y:S01]  /*0460*/  LDC.64 R14, c[0x0][0x388] ;  /* 0x0000e200ff0e7b82 */ /* 0x000e220000000a00 */
[----:B------:R-:W-:-:S04]  /*0470*/  IMAD R3, R21, 0x80, R0 ;  /* 0x0000008015037824 */ /* 0x000fc800078e0200 */
[----:B0-----:R-:W-:-:S05]  /*0480*/  IMAD.WIDE R14, R3, 0x8, R14 ;  /* 0x00000008030e7825 */ /* 0x001fca00078e020e */
[----:B------:R-:W2:Y:S04]  /*0490*/  LDG.E.64 R16, desc[UR10][R14.64] ;  /* 0x0000000a0e107981 */ /* 0x000ea8000c1e1b00 */
[----:B------:R-:W3:Y:S04]  /*04a0*/  LDG.E.64 R18, desc[UR10][R14.64+0x400] ;  /* 0x0004000a0e127981 */ /* 0x000ee8000c1e1b00 */
[----:B------:R-:W4:Y:S04]  /*04b0*/  LDG.E.64 R22, desc[UR10][R14.64+0x800] ;  /* 0x0008000a0e167981 */ /* 0x000f28000c1e1b00 */
[----:B------:R-:W5:Y:S04]  /*04c0*/  LDG.E.64 R8, desc[UR10][R14.64+0xc00] ;  /* 0x000c000a0e087981 */ /* 0x000f68000c1e1b00 */
[----:B------:R-:W5:Y:S04]  /*04d0*/  LDG.E.64 R6, desc[UR10][R14.64+0x1000] ;  /* 0x0010000a0e067981 */ /* 0x000f68000c1e1b00 */
[----:B------:R-:W5:Y:S04]  /*04e0*/  LDG.E.64 R4, desc[UR10][R14.64+0x1400] ;  /* 0x0014000a0e047981 */ /* 0x000f68000c1e1b00 */
[----:B------:R-:W5:Y:S04]  /*04f0*/  LDG.E.64 R2, desc[UR10][R14.64+0x1800] ;  /* 0x0018000a0e027981 */ /* 0x000f68000c1e1b00 */
[----:B------:R-:W5:Y:S01]  /*0500*/  LDG.E.64 R10, desc[UR10][R14.64+0x1c00] ;  /* 0x001c000a0e0a7981 */ /* 0x000f62000c1e1b00 */
[----:B------:R-:W-:Y:S01]  /*0510*/  VIADD R21, R21, 0x8 ;  /* 0x0000000815157836 */ /* 0x000fe20000000000 */
[----:B--2---:R-:W-:-:S08]  /*0520*/  DADD R16, R12, R16 ;  /* 0x000000000c107229 */ /* 0x004fd00000000010 */
[----:B---3--:R-:W-:-:S08]  /*0530*/  DADD R16, R16, R18 ;  /* 0x0000000010107229 */ /* 0x008fd00000000012 */
[----:B----4-:R-:W-:-:S08]  /*0540*/  DADD R16, R16, R22 ;  /* 0x0000000010107229 */ /* 0x010fd00000000016 */
[----:B-----5:R-:W-:-:S08]  /*0550*/  DADD R8, R16, R8 ;  /* 0x0000000010087229 */ /* 0x020fd00000000008 */
[----:B------:R-:W-:-:S08]  /*0560*/  DADD R6, R8, R6 ;  /* 0x0000000008067229 */ /* 0x000fd00000000006 */
[----:B------:R-:W-:-:S08]  /*0570*/  DADD R4, R6, R4 ;  /* 0x0000000006047229 */ /* 0x000fd00000000004 */
[----:B------:R-:W-:-:S08]  /*0580*/  DADD R2, R4, R2 ;  /* 0x0000000004027229 */ /* 0x000fd00000000002 */
[----:B------:R-:W-:-:S11]  /*0590*/  DADD R12, R2, R10 ;  /* 0x00000000020c7229 */ /* 0x000fd6000000000a */
.L_x_4:
        /* <DEDUP_REMOVED lines=11> */
[----:B------:R-:W5:Y:S01]  /*0650*/  LDG.E.64 R10, desc[UR10][R2.64+0xc00] ;  /* 0x000c000a020a7981 */ /* 0x000f62000c1e1b00 */
[----:B------:R-:W-:Y:S01]  /*0660*/  VIADD R21, R21, 0x4 ;  /* 0x0000000415157836 */ /* 0x000fe20000000000 */
[----:B--2---:R-:W-:-:S08]  /*0670*/  DADD R4, R12, R4 ;  /* 0x000000000c047229 */ /* 0x004fd00000000004 */
[----:B---3--:R-:W-:-:S08]  /*0680*/  DADD R4, R4, R6 ;  /* 0x0000000004047229 */ /* 0x008fd00000000006 */
[----:B----4-:R-:W-:-:S08]  /*0690*/  DADD R4, R4, R8 ;  /* 0x0000000004047229 */ /* 0x010fd00000000008 */
[----:B-----5:R-:W-:-:S11]  /*06a0*/  DADD R12, R4, R10 ;  /* 0x00000000040c7229 */ /* 0x020fd6000000000a */
.L_x_5:
[----:B------:R-:W-:Y:S05]  /*06b0*/  BRA.U !UP1, `(.L_x_3) ;  /* 0x0000000109287547 */ /* 0x000fea000b800000 */
[----:B------:R-:W0:Y:S01]  /*06c0*/  LDC.64 R4, c[0x0][0x388] ;  /* 0x0000e200ff047b82 */ /* 0x000e220000000a00 */
[----:B------:R-:W-:Y:S01]  /*06d0*/  IMAD R21, R21, 0x80, R0 ;  /* 0x0000008015157824 */ /* 0x000fe200078e0200 */
[----:B------:R-:W-:-:S12]  /*06e0*/  UIADD3 UR4, UPT, UPT, -UR4, URZ, URZ ;  /* 0x000000ff04047290 */ /* 0x000fd8000fffe1ff */
.L_x_6:
[----:B0-----:R-:W-:-:S06]  /*06f0*/  IMAD.WIDE R2, R21, 0x8, R4 ;  /* 0x0000000815027825 */ /* 0x001fcc00078e0204 */
[----:B------:R-:W2:Y:S01]  /*0700*/  LDG.E.64 R2, desc[UR10][R2.64] ;  /* 0x0000000a02027981 */ /* 0x000ea2000c1e1b00 */
[----:B------:R-:W-:Y:S01]  /*0710*/  UIADD3 UR4, UPT, UPT, UR4, 0x1, URZ ;  /* 0x0000000104047890 */ /* 0x000fe2000fffe0ff */
[----:B------:R-:W-:-:S03]  /*0720*/  VIADD R21, R21, 0x80 ;  /* 0x0000008015157836 */ /* 0x000fc60000000000 */
[----:B------:R-:W-:Y:S01]  /*0730*/  UISETP.NE.AND UP0, UPT, UR4, URZ, UPT ;  /* 0x000000ff0400728c */ /* 0x000fe2000bf05270 */
[----:B--2---:R-:W-:-:S08]  /*0740*/  DADD R12, R2, R12 ;  /* 0x00000000020c7229 */ /* 0x004fd0000000000c */
[----:B------:R-:W-:Y:S05]  /*0750*/  BRA.U UP0, `(.L_x_6) ;  /* 0xfffffffd00e47547 */ /* 0x000fea000b83ffff */
.L_x_3:
[----:B------:R-:W-:Y:S01]  /*0760*/  UMOV UR4, 0x9999999a ;  /* 0x9999999a00047882 */ /* 0x000fe20000000000 */
[----:B------:R-:W-:Y:S02]  /*0770*/  UMOV UR5, 0x3fb99999 ;  /* 0x3fb9999900057882 */ /* 0x000fe40000000000 */
[----:B------:R-:W-:-:S11]  /*0780*/  DMUL R12, R12, UR4 ;  /* 0x000000040c0c7c28 */ /* 0x000fd60008000000 */
.L_x_0:
[----:B------:R-:W0:Y:S01]  /*0790*/  I2F.F64 R6, UR9 ;  /* 0x0000000900067d12 */ /* 0x000e220008201c00 */
[----:B------:R-:W-:Y:S01]  /*07a0*/  IMAD.MOV.U32 R2, RZ, RZ, 0x1 ;  /* 0x00000001ff027424 */ /* 0x000fe200078e00ff */
[----:B------:R-:W-:Y:S01]  /*07b0*/  FSETP.GEU.AND P1, PT, |R13|, 6.5827683646048100446e-37, PT ;  /* 0x036000000d00780b */ /* 0x000fe20003f2e200 */
[----:B------:R-:W-:Y:S05]  /*07c0*/  BSSY.RECONVERGENT B0, `(.L_x_7) ;  /* 0x0000011000007945 */ /* 0x000fea0003800200 */
[----:B0-----:R-:W0:Y:S02]  /*07d0*/  MUFU.RCP64H R3, R7 ;  /* 0x0000000700037308 */ /* 0x001e240000001800 */
[----:B0-----:R-:W-:-:S08]  /*07e0*/  DFMA R4, -R6, R2, 1 ;  /* 0x3ff000000604742b */ /* 0x001fd00000000102 */
[----:B------:R-:W-:-:S08]  /*07f0*/  DFMA R4, R4, R4, R4 ;  /* 0x000000040404722b */ /* 0x000fd00000000004 */
[----:B------:R-:W-:-:S08]  /*0800*/  DFMA R4, R2, R4, R2 ;  /* 0x000000040204722b */ /* 0x000fd00000000002 */
[----:B------:R-:W-:-:S08]  /*0810*/  DFMA R2, -R6, R4, 1 ;  /* 0x3ff000000602742b */ /* 0x000fd00000000104 */
[----:B------:R-:W-:-:S08]  /*0820*/  DFMA R2, R4, R2, R4 ;  /* 0x000000020402722b */ /* 0x000fd00000000004 */
[----:B------:R-:W-:-:S08]  /*0830*/  DMUL R4, R2, R12 ;  /* 0x0000000c02047228 */ /* 0x000fd00000000000 */
[----:B------:R-:W-:-:S08]  /*0840*/  DFMA R8, -R6, R4, R12 ;  /* 0x000000040608722b */ /* 0x000fd0000000010c */
[----:B------:R-:W-:-:S10]  /*0850*/  DFMA R2, R2, R8, R4 ;  /* 0x000000080202722b */ /* 0x000fd40000000004 */
[----:B------:R-:W-:-:S05]  /*0860*/  FFMA R4, RZ, R7, R3 ;  /* 0x00000007ff047223 */ /* 0x000fca0000000003 */
[----:B------:R-:W-:-:S13]  /*0870*/  FSETP.GT.AND P0, PT, |R4|, 1.469367938527859385e-39, PT ;  /* 0x001000000400780b */ /* 0x000fda0003f04200 */
[----:B------:R-:W-:Y:S05]  /*0880*/  @P0 BRA P1, `(.L_x_8) ;  /* 0x0000000000100947 */ /* 0x000fea0000800000 */
[----:B------:R-:W-:Y:S01]  /*0890*/  IMAD.MOV.U32 R4, RZ, RZ, R12 ;  /* 0x000000ffff047224 */ /* 0x000fe200078e000c */
[----:B------:R-:W-:Y:S01]  /*08a0*/  MOV R10, 0x8d0 ;  /* 0x000008d0000a7802 */ /* 0x000fe20000000f00 */
[----:B------:R-:W-:-:S07]  /*08b0*/  IMAD.MOV.U32 R5, RZ, RZ, R13 ;  /* 0x000000ffff057224 */ /* 0x000fce00078e000d */
[----:B------:R-:W-:Y:S05]  /*08c0*/  CALL.REL.NOINC `($__internal_0_$__cuda_sm20_div_rn_f64_full) ;  /* 0x00000000001c7944 */ /* 0x000fea0003c00000 */
.L_x_8:
[----:B------:R-:W-:Y:S05]  /*08d0*/  BSYNC.RECONVERGENT B0 ;  /* 0x0000000000007941 */ /* 0x000fea0003800200 */
.L_x_7:
[----:B------:R-:W0:Y:S02]  /*08e0*/  LDC.64 R4, c[0x0][0x380] ;  /* 0x0000e000ff047b82 */ /* 0x000e240000000a00 */
[----:B0-----:R-:W-:-:S05]  /*08f0*/  IMAD.WIDE R4, R0, 0x8, R4 ;  /* 0x0000000800047825 */ /* 0x001fca00078e0204 */
[----:B------:R-:W2:Y:S02]  /*0900*/  LDG.E.64 R6, desc[UR10][R4.64] ;  /* 0x0000000a04067981 */ /* 0x000ea4000c1e1b00 */
[----:B--2---:R-:W-:-:S07]  /*0910*/  DADD R6, R6, -R2 ;  /* 0x0000000006067229 */ /* 0x004fce0000000802 */
[----:B------:R-:W-:Y:S01]  /*0920*/  STG.E.64 desc[UR10][R4.64], R6 ;  /* 0x0000000604007986 */ /* 0x000fe2000c101b0a */
[----:B------:R-:W-:Y:S05]  /*0930*/  EXIT ;  /* 0x000000000000794d */ /* 0x000fea0003800000 */
        .weak           $__internal_0_$__cuda_sm20_div_rn_f64_full
        .type           $__internal_0_$__cuda_sm20_div_rn_f64_full,@function
        .size           $__internal_0_$__cuda_sm20_div_rn_f64_full,(.L_x_91 - $__internal_0_$__cuda_sm20_div_rn_f64_full)
$__internal_0_$__cuda_sm20_div_rn_f64_full:
[C---:B------:R-:W-:Y:S01]  /*0940*/  FSETP.GEU.AND P0, PT, |R7|.reuse, 1.469367938527859385e-39, PT ;  /* 0x001000000700780b */ /* 0x040fe20003f0e200 */
[----:B------:R-:W-:Y:S01]  /*0950*/  IMAD.MOV.U32 R16, RZ, RZ, 0x1 ;  /* 0x00000001ff107424 */ /* 0x000fe200078e00ff */
[----:B------:R-:W-:Y:S01]  /*0960*/  LOP3.LUT R2, R7, 0x800fffff, RZ, 0xc0, !PT ;  /* 0x800fffff07027812 */ /* 0x000fe200078ec0ff */
[----:B------:R-:W-:Y:S01]  /*0970*/  BSSY.RECONVERGENT B1, `(.L_x_9) ;  /* 0x0000055000017945 */ /* 0x000fe20003800200 */
[C---:B------:R-:W-:Y:S02]  /*0980*/  FSETP.GEU.AND P2, PT, |R5|.reuse, 1.469367938527859385e-39, PT ;  /* 0x001000000500780b */ /* 0x040fe40003f4e200 */
[----:B------:R-:W-:Y:S01]  /*0990*/  LOP3.LUT R3, R2, 0x3ff00000, RZ, 0xfc, !PT ;  /* 0x3ff0000002037812 */ /* 0x000fe200078efcff */
[----:B------:R-:W-:Y:S01]  /*09a0*/  IMAD.MOV.U32 R2, RZ, RZ, R6 ;  /* 0x000000ffff027224 */ /* 0x000fe200078e0006 */
[----:B------:R-:W-:Y:S02]  /*09b0*/  LOP3.LUT R11, R5, 0x7ff00000, RZ, 0xc0, !PT ;  /* 0x7ff00000050b7812 */ /* 0x000fe400078ec0ff */
[----:B------:R-:W-:-:S03]  /*09c0*/  LOP3.LUT R14, R7, 0x7ff00000, RZ, 0xc0, !PT ;  /* 0x7ff00000070e7812 */ /* 0x000fc600078ec0ff */
[----:B------:R-:W-:Y:S01]  /*09d0*/  @!P0 DMUL R2, R6, 8.98846567431157953865e+307 ;  /* 0x7fe0000006028828 */ /* 0x000fe20000000000 */
[----:B------:R-:W-:-:S03]  /*09e0*/  ISETP.GE.U32.AND P1, PT, R11, R14, PT ;  /* 0x0000000e0b00720c */ /* 0x000fc60003f26070 */
[----:B------:R-:W-:Y:S01]  /*09f0*/  @!P2 LOP3.LUT R12, R7, 0x7ff00000, RZ, 0xc0, !PT ;  /* 0x7ff00000070ca812 */ /* 0x000fe200078ec0ff */
[----:B------:R-:W-:Y:S01]  /*0a00*/  @!P2 IMAD.MOV.U32 R18, RZ, RZ, RZ ;  /* 0x000000ffff12a224 */ /* 0x000fe200078e00ff */
[----:B------:R-:W0:Y:S02]  /*0a10*/  MUFU.RCP64H R17, R3 ;  /* 0x0000000300117308 */ /* 0x000e240000001800 */
[----:B------:R-:W-:Y:S01]  /*0a20*/  @!P2 ISETP.GE.U32.AND P3, PT, R11, R12, PT ;  /* 0x0000000c0b00a20c */ /* 0x000fe20003f66070 */
[----:B------:R-:W-:-:S05]  /*0a30*/  IMAD.MOV.U32 R12, RZ, RZ, 0x1ca00000 ;  /* 0x1ca00000ff0c7424 */ /* 0x000fca00078e00ff */
[----:B------:R-:W-:-:S04]  /*0a40*/  @!P2 SEL R13, R12, 0x63400000, !P3 ;  /* 0x634000000c0da807 */ /* 0x000fc80005800000 */
[----:B------:R-:W-:-:S04]  /*0a50*/  @!P2 LOP3.LUT R13, R13, 0x80000000, R5, 0xf8, !PT ;  /* 0x800000000d0da812 */ /* 0x000fc800078ef805 */
[----:B------:R-:W-:Y:S01]  /*0a60*/  @!P2 LOP3.LUT R19, R13, 0x100000, RZ, 0xfc, !PT ;  /* 0x001000000d13a812 */ /* 0x000fe200078efcff */
[----:B0-----:R-:W-:-:S08]  /*0a70*/  DFMA R8, R16, -R2, 1 ;  /* 0x3ff000001008742b */ /* 0x001fd00000000802 */
[----:B------:R-:W-:-:S08]  /*0a80*/  DFMA R8, R8, R8, R8 ;  /* 0x000000080808722b */ /* 0x000fd00000000008 */
[----:B------:R-:W-:Y:S01]  /*0a90*/  DFMA R16, R16, R8, R16 ;  /* 0x000000081010722b */ /* 0x000fe20000000010 */
[----:B------:R-:W-:Y:S01]  /*0aa0*/  SEL R9, R12, 0x63400000, !P1 ;  /* 0x634000000c097807 */ /* 0x000fe20004800000 */
[----:B------:R-:W-:-:S03]  /*0ab0*/  IMAD.MOV.U32 R8, RZ, RZ, R4 ;  /* 0x000000ffff087224 */ /* 0x000fc600078e0004 */
[----:B------:R-:W-:-:S03]  /*0ac0*/  LOP3.LUT R9, R9, 0x800fffff, R5, 0xf8, !PT ;  /* 0x800fffff09097812 */ /* 0x000fc600078ef805 */
[----:B------:R-:W-:-:S03]  /*0ad0*/  DFMA R20, R16, -R2, 1 ;  /* 0x3ff000001014742b */ /* 0x000fc60000000802 */
[----:B------:R-:W-:-:S05]  /*0ae0*/  @!P2 DFMA R8, R8, 2, -R18 ;  /* 0x400000000808a82b */ /* 0x000fca0000000812 */
[----:B------:R-:W-:Y:S01]  /*0af0*/  DFMA R16, R16, R20, R16 ;  /* 0x000000141010722b */ /* 0x000fe20000000010 */
[----:B------:R-:W-:Y:S01]  /*0b00*/  MOV R21, R11 ;  /* 0x0000000b00157202 */ /* 0x000fe20000000f00 */
[----:B------:R-:W-:Y:S01]  /*0b10*/  IMAD.MOV.U32 R20, RZ, RZ, R14 ;  /* 0x000000ffff147224 */ /* 0x000fe200078e000e */
[----:B------:R-:W-:Y:S02]  /*0b20*/  @!P0 LOP3.LUT R20, R3, 0x7ff00000, RZ, 0xc0, !PT ;  /* 0x7ff0000003148812 */ /* 0x000fe400078ec0ff */
[----:B------:R-:W-:-:S03]  /*0b30*/  @!P2 LOP3.LUT R21, R9, 0x7ff00000, RZ, 0xc0, !PT ;  /* 0x7ff000000915a812 */ /* 0x000fc600078ec0ff */
[----:B------:R-:W-:Y:S01]  /*0b40*/  DMUL R18, R16, R8 ;  /* 0x0000000810127228 */ /* 0x000fe20000000000 */
[----:B------:R-:W-:Y:S02]  /*0b50*/  VIADD R22, R20, 0xffffffff ;  /* 0xffffffff14167836 */ /* 0x000fe40000000000 */
[----:B------:R-:W-:-:S05]  /*0b60*/  VIADD R13, R21, 0xffffffff ;  /* 0xffffffff150d7836 */ /* 0x000fca0000000000 */
[----:B------:R-:W-:Y:S01]  /*0b70*/  ISETP.GT.U32.AND P0, PT, R13, 0x7feffffe, PT ;  /* 0x7feffffe0d00780c */ /* 0x000fe20003f04070 */
[----:B------:R-:W-:-:S03]  /*0b80*/  DFMA R14, R18, -R2, R8 ;  /* 0x80000002120e722b */ /* 0x000fc60000000008 */
[----:B------:R-:W-:-:S05]  /*0b90*/  ISETP.GT.U32.OR P0, PT, R22, 0x7feffffe, P0 ;  /* 0x7feffffe1600780c */ /* 0x000fca0000704470 */
[----:B------:R-:W-:-:S08]  /*0ba0*/  DFMA R14, R16, R14, R18 ;  /* 0x0000000e100e722b */ /* 0x000fd00000000012 */
[----:B------:R-:W-:Y:S05]  /*0bb0*/  @P0 BRA `(.L_x_10) ;  /* 0x00000000006c0947 */ /* 0x000fea0003800000 */
[----:B------:R-:W-:-:S04]  /*0bc0*/  LOP3.LUT R16, R7, 0x7ff00000, RZ, 0xc0, !PT ;  /* 0x7ff0000007107812 */ /* 0x000fc800078ec0ff */
[CC--:B------:R-:W-:Y:S02]  /*0bd0*/  VIADDMNMX R4, R11.reuse, -R16.reuse, 0xb9600000, !PT ;  /* 0xb96000000b047446 */ /* 0x0c0fe40007800910 */
[----:B------:R-:W-:Y:S02]  /*0be0*/  ISETP.GE.U32.AND P0, PT, R11, R16, PT ;  /* 0x000000100b00720c */ /* 0x000fe40003f06070 */
[----:B------:R-:W-:Y:S02]  /*0bf0*/  VIMNMX R4, PT, PT, R4, 0x46a00000, PT ;  /* 0x46a0000004047848 */ /* 0x000fe40003fe0100 */
[----:B------:R-:W-:-:S05]  /*0c00*/  SEL R11, R12, 0x63400000, !P0 ;  /* 0x634000000c0b7807 */ /* 0x000fca0004000000 */
[----:B------:R-:W-:Y:S02]  /*0c10*/  IMAD.IADD R11, R4, 0x1, -R11 ;  /* 0x00000001040b7824 */ /* 0x000fe400078e0a0b */
[----:B------:R-:W-:Y:S02]  /*0c20*/  IMAD.MOV.U32 R4, RZ, RZ, RZ ;  /* 0x000000ffff047224 */ /* 0x000fe400078e00ff */
[----:B------:R-:W-:-:S06]  /*0c30*/  VIADD R5, R11, 0x7fe00000 ;  /* 0x7fe000000b057836 */ /* 0x000fcc0000000000 */
[----:B------:R-:W-:-:S10]  /*0c40*/  DMUL R12, R14, R4 ;  /* 0x000000040e0c7228 */ /* 0x000fd40000000000 */
[----:B------:R-:W-:-:S13]  /*0c50*/  FSETP.GTU.AND P0, PT, |R13|, 1.469367938527859385e-39, PT ;  /* 0x001000000d00780b */ /* 0x000fda0003f0c200 */
[----:B------:R-:W-:Y:S05]  /*0c60*/  @P0 BRA `(.L_x_11) ;  /* 0x0000000000940947 */ /* 0x000fea0003800000 */
[----:B------:R-:W-:Y:S01]  /*0c70*/  DFMA R2, R14, -R2, R8 ;  /* 0x800000020e02722b */ /* 0x000fe20000000008 */
[----:B------:R-:W-:-:S09]  /*0c80*/  IMAD.MOV.U32 R4, RZ, RZ, RZ ;  /* 0x000000ffff047224 */ /* 0x000fd200078e00ff */
[C---:B------:R-:W-:Y:S02]  /*0c90*/  FSETP.NEU.AND P0, PT, R3.reuse, RZ, PT ;  /* 0x000000ff0300720b */ /* 0x040fe40003f0d000 */
[----:B------:R-:W-:-:S04]  /*0ca0*/  LOP3.LUT R7, R3, 0x80000000, R7, 0x48, !PT ;  /* 0x8000000003077812 */ /* 0x000fc800078e4807 */
[----:B------:R-:W-:-:S07]  /*0cb0*/  LOP3.LUT R5, R7, R5, RZ, 0xfc, !PT ;  /* 0x0000000507057212 */ /* 0x000fce00078efcff */
[----:B------:R-:W-:Y:S05]  /*0cc0*/  @!P0 BRA `(.L_x_11) ;  /* 0x00000000007c8947 */ /* 0x000fea0003800000 */
[----:B------:R-:W-:Y:S01]  /*0cd0*/  IMAD.MOV R3, RZ, RZ, -R11 ;  /* 0x000000ffff037224 */ /* 0x000fe200078e0a0b */
[----:B------:R-:W-:Y:S01]  /*0ce0*/  DMUL.RP R4, R14, R4 ;  /* 0x000000040e047228 */ /* 0x000fe20000008000 */
[----:B------:R-:W-:-:S06]  /*0cf0*/  IMAD.MOV.U32 R2, RZ, RZ, RZ ;  /* 0x000000ffff027224 */ /* 0x000fcc00078e00ff */
[----:B------:R-:W-:-:S03]  /*0d00*/  DFMA R2, R12, -R2, R14 ;  /* 0x800000020c02722b */ /* 0x000fc6000000000e */
[----:B------:R-:W-:-:S03]  /*0d10*/  LOP3.LUT R7, R5, R7, RZ, 0x3c, !PT ;  /* 0x0000000705077212 */ /* 0x000fc600078e3cff */
[----:B------:R-:W-:-:S04]  /*0d20*/  IADD3 R2, PT, PT, -R11, -0x43300000, RZ ;  /* 0xbcd000000b027810 */ /* 0x000fc80007ffe1ff */
[----:B------:R-:W-:-:S04]  /*0d30*/  FSETP.NEU.AND P0, PT, |R3|, R2, PT ;  /* 0x000000020300720b */ /* 0x000fc80003f0d200 */
[----:B------:R-:W-:Y:S02]  /*0d40*/  FSEL R12, R4, R12, !P0 ;  /* 0x0000000c040c7208 */ /* 0x000fe40004000000 */
[----:B------:R-:W-:Y:S01]  /*0d50*/  FSEL R13, R7, R13, !P0 ;  /* 0x0000000d070d7208 */ /* 0x000fe20004000000 */
[----:B------:R-:W-:Y:S06]  /*0d60*/  BRA `(.L_x_11) ;  /* 0x0000000000547947 */ /* 0x000fec0003800000 */
.L_x_10:
[----:B------:R-:W-:-:S14]  /*0d70*/  DSETP.NAN.AND P0, PT, R4, R4, PT ;  /* 0x000000040400722a */ /* 0x000fdc0003f08000 */
[----:B------:R-:W-:Y:S05]  /*0d80*/  @P0 BRA `(.L_x_12) ;  /* 0x0000000000440947 */ /* 0x000fea0003800000 */
[----:B------:R-:W-:-:S14]  /*0d90*/  DSETP.NAN.AND P0, PT, R6, R6, PT ;  /* 0x000000060600722a */ /* 0x000fdc0003f08000 */
[----:B------:R-:W-:Y:S05]  /*0da0*/  @P0 BRA `(.L_x_13) ;  /* 0x0000000000300947 */ /* 0x000fea0003800000 */
[----:B------:R-:W-:Y:S01]  /*0db0*/  ISETP.NE.AND P0, PT, R21, R20, PT ;  /* 0x000000141500720c */ /* 0x000fe20003f05270 */
[----:B------:R-:W-:Y:S01]  /*0dc0*/  IMAD.MOV.U32 R12, RZ, RZ, 0x0 ;  /* 0x00000000ff0c7424 */ /* 0x000fe200078e00ff */
[----:B------:R-:W-:-:S11]  /*0dd0*/  MOV R13, 0xfff80000 ;  /* 0xfff80000000d7802 */ /* 0x000fd60000000f00 */
[----:B------:R-:W-:Y:S05]  /*0de0*/  @!P0 BRA `(.L_x_11) ;  /* 0x0000000000348947 */ /* 0x000fea0003800000 */
[----:B------:R-:W-:Y:S02]  /*0df0*/  ISETP.NE.AND P0, PT, R21, 0x7ff00000, PT ;  /* 0x7ff000001500780c */ /* 0x000fe40003f05270 */
[----:B------:R-:W-:Y:S02]  /*0e00*/  LOP3.LUT R13, R5, 0x80000000, R7, 0x48, !PT ;  /* 0x80000000050d7812 */ /* 0x000fe400078e4807 */
[----:B------:R-:W-:-:S13]  /*0e10*/  ISETP.EQ.OR P0, PT, R20, RZ, !P0 ;  /* 0x000000ff1400720c */ /* 0x000fda0004702670 */
[----:B------:R-:W-:Y:S01]  /*0e20*/  @P0 LOP3.LUT R2, R13, 0x7ff00000, RZ, 0xfc, !PT ;  /* 0x7ff000000d020812 */ /* 0x000fe200078efcff */
[----:B------:R-:W-:Y:S02]  /*0e30*/  @!P0 IMAD.MOV.U32 R12, RZ, RZ, RZ ;  /* 0x000000ffff0c8224 */ /* 0x000fe400078e00ff */
[----:B------:R-:W-:Y:S02]  /*0e40*/  @P0 IMAD.MOV.U32 R12, RZ, RZ, RZ ;  /* 0x000000ffff0c0224 */ /* 0x000fe400078e00ff */
[----:B------:R-:W-:Y:S01]  /*0e50*/  @P0 IMAD.MOV.U32 R13, RZ, RZ, R2 ;  /* 0x000000ffff0d0224 */ /* 0x000fe200078e0002 */
[----:B------:R-:W-:Y:S06]  /*0e60*/  BRA `(.L_x_11) ;  /* 0x0000000000147947 */ /* 0x000fec0003800000 */
.L_x_13:
[----:B------:R-:W-:Y:S01]  /*0e70*/  LOP3.LUT R13, R7, 0x80000, RZ, 0xfc, !PT ;  /* 0x00080000070d7812 */ /* 0x000fe200078efcff */
[----:B------:R-:W-:Y:S01]  /*0e80*/  IMAD.MOV.U32 R12, RZ, RZ, R6 ;  /* 0x000000ffff0c7224 */ /* 0x000fe200078e0006 */
[----:B------:R-:W-:Y:S06]  /*0e90*/  BRA `(.L_x_11) ;  /* 0x0000000000087947 */ /* 0x000fec0003800000 */
.L_x_12:
[----:B------:R-:W-:Y:S01]  /*0ea0*/  LOP3.LUT R13, R5, 0x80000, RZ, 0xfc, !PT ;  /* 0x00080000050d7812 */ /* 0x000fe200078efcff */
[----:B------:R-:W-:-:S07]  /*0eb0*/  IMAD.MOV.U32 R12, RZ, RZ, R4 ;  /* 0x000000ffff0c7224 */ /* 0x000fce00078e0004 */
.L_x_11:
[----:B------:R-:W-:Y:S05]  /*0ec0*/  BSYNC.RECONVERGENT B1 ;  /* 0x0000000000017941 */ /* 0x000fea0003800200 */
.L_x_9:
[----:B------:R-:W-:Y:S02]  /*0ed0*/  IMAD.MOV.U32 R11, RZ, RZ, 0x0 ;  /* 0x00000000ff0b7424 */ /* 0x000fe400078e00ff */
[----:B------:R-:W-:Y:S02]  /*0ee0*/  IMAD.MOV.U32 R2, RZ, RZ, R12 ;  /* 0x000000ffff027224 */ /* 0x000fe400078e000c */
[----:B------:R-:W-:Y:S01]  /*0ef0*/  IMAD.MOV.U32 R3, RZ, RZ, R13 ;  /* 0x000000ffff037224 */ /* 0x000fe200078e000d */
[----:B------:R-:W-:Y:S06]  /*0f00*/  RET.REL.NODEC R10 `(_Z15update_b1_batchPdPKdi) ;  /* 0xfffffff00a3c7950 */ /* 0x000fec0003c3ffff */
.L_x_14:
[----:B------:R-:W-:-:S00]  /*0f10*/  BRA `(.L_x_14) ;  /* 0xfffffffc00fc7947 */ /* 0x000fc0000383ffff */
[----:B------:R-:W-:-:S00]  /*0f20*/  NOP ;  /* 0x0000000000007918 */ /* 0x000fc00000000000 */
        /* <DEDUP_REMOVED lines=13> */
.L_x_91:


//--------------------- .text._Z15update_b2_batchPdPKdi --------------------------
	.section	.text._Z15update_b2_batchPdPKdi,"ax",@progbits
	.align	128
        .global         _Z15update_b2_batchPdPKdi
        .type           _Z15update_b2_batchPdPKdi,@function
        .size           _Z15update_b2_batchPdPKdi,(.L_x_92 - _Z15update_b2_batchPdPKdi)
        .other          _Z15update_b2_batchPdPKdi,@"STO_CUDA_ENTRY STV_DEFAULT"
_Z15update_b2_batchPdPKdi:
.text._Z15update_b2_batchPdPKdi:
        /* <DEDUP_REMOVED lines=26> */
.L_x_17:
        /* <DEDUP_REMOVED lines=39> */
.L_x_16:
        /* <DEDUP_REMOVED lines=25> */
.L_x_19:
        /* <DEDUP_REMOVED lines=17> */
.L_x_20:
[----:B------:R-:W-:Y:S05]  /*06b0*/  BRA.U !UP1, `(.L_x_18) ;  /* 0x0000000109287547 */ /* 0x000fea000b800000 */
[----:B------:R-:W0:Y:S01]  /*06c0*/  LDC.64 R4, c[0x0][0x388] ;  /* 0x0000e200ff047b82 */ /* 0x000e220000000a00 */
[----:B------:R-:W-:Y:S01]  /*06d0*/  IMAD R21, R21, 0xa, R0 ;  /* 0x0000000a15157824 */ /* 0x000fe200078e0200 */
[----:B------:R-:W-:-:S12]  /*06e0*/  UIADD3 UR4, UPT, UPT, -UR4, URZ, URZ ;  /* 0x000000ff04047290 */ /* 0x000fd8000fffe1ff */
.L_x_21:
[----:B0-----:R-:W-:-:S06]  /*06f0*/  IMAD.WIDE R2, R21, 0x8, R4 ;  /* 0x0000000815027825 */ /* 0x001fcc00078e0204 */
[----:B------:R-:W2:Y:S01]  /*0700*/  LDG.E.64 R2, desc[UR10][R2.64] ;  /* 0x0000000a02027981 */ /* 0x000ea2000c1e1b00 */
[----:B------:R-:W-:Y:S01]  /*0710*/  UIADD3 UR4, UPT, UPT, UR4, 0x1, URZ ;  /* 0x0000000104047890 */ /* 0x000fe2000fffe0ff */
[----:B------:R-:W-:-:S03]  /*0720*/  VIADD R21, R21, 0xa ;  /* 0x0000000a15157836 */ /* 0x000fc60000000000 */
[----:B------:R-:W-:Y:S01]  /*0730*/  UISETP.NE.AND UP0, UPT, UR4, URZ, UPT ;  /* 0x000000ff0400728c */ /* 0x000fe2000bf05270 */
[----:B--2---:R-:W-:-:S08]  /*0740*/  DADD R12, R2, R12 ;  /* 0x00000000020c7229 */ /* 0x004fd0000000000c */
[----:B------:R-:W-:Y:S05]  /*0750*/  BRA.U UP0, `(.L_x_21) ;  /* 0xfffffffd00e47547 */ /* 0x000fea000b83ffff */
.L_x_18:
[----:B------:R-:W-:Y:S01]  /*0760*/  UMOV UR4, 0x9999999a ;  /* 0x9999999a00047882 */ /* 0x000fe20000000000 */
[----:B------:R-:W-:Y:S02]  /*0770*/  UMOV UR5, 0x3fb99999 ;  /* 0x3fb9999900057882 */ /* 0x000fe40000000000 */
[----:B------:R-:W-:-:S11]  /*0780*/  DMUL R12, R12, UR4 ;  /* 0x000000040c0c7c28 */ /* 0x000fd60008000000 */
.L_x_15:
        /* <DEDUP_REMOVED lines=19> */
[----:B------:R-:W-:Y:S05]  /*08c0*/  CALL.REL.NOINC `($__internal_1_$__cuda_sm20_div_rn_f64_full) ;  /* 0x00000000001c7944 */ /* 0x000fea0003c00000 */
.L_x_23:
[----:B------:R-:W-:Y:S05]  /*08d0*/  BSYNC.RECONVERGENT B0 ;  /* 0x0000000000007941 */ /* 0x000fea0003800200 */
.L_x_22:
[----:B------:R-:W0:Y:S02]  /*08e0*/  LDC.64 R4, c[0x0][0x380] ;  /* 0x0000e000ff047b82 */ /* 0x000e240000000a00 */
[----:B0-----:R-:W-:-:S05]  /*08f0*/  IMAD.WIDE R4, R0, 0x8, R4 ;  /* 0x0000000800047825 */ /* 0x001fca00078e0204 */
[----:B------:R-:W2:Y:S02]  /*0900*/  LDG.E.64 R6, desc[UR10][R4.64] ;  /* 0x0000000a04067981 */ /* 0x000ea4000c1e1b00 */
[----:B--2---:R-:W-:-:S07]  /*0910*/  DADD R6, R6, -R2 ;  /* 0x0000000006067229 */ /* 0x004fce0000000802 */
[----:B------:R-:W-:Y:S01]  /*0920*/  STG.E.64 desc[UR10][R4.64], R6 ;  /* 0x0000000604007986 */ /* 0x000fe2000c101b0a */
[----:B------:R-:W-:Y:S05]  /*0930*/  EXIT ;  /* 0x000000000000794d */ /* 0x000fea0003800000 */
        .weak           $__internal_1_$__cuda_sm20_div_rn_f64_full
        .type           $__internal_1_$__cuda_sm20_div_rn_f64_full,@function
        .size           $__internal_1_$__cuda_sm20_div_rn_f64_full,(.L_x_92 - $__internal_1_$__cuda_sm20_div_rn_f64_full)
$__internal_1_$__cuda_sm20_div_rn_f64_full:
        /* <DEDUP_REMOVED lines=28> */
[----:B------:R-:W-:Y:S01]  /*0b00*/  IMAD.MOV.U32 R21, RZ, RZ, R11 ;  /* 0x000000ffff157224 */ /* 0x000fe200078e000b */
[----:B------:R-:W-:Y:S02]  /*0b10*/  MOV R20, R14 ;  /* 0x0000000e00147202 */ /* 0x000fe40000000f00 */
[----:B------:R-:W-:Y:S02]  /*0b20*/  @!P0 LOP3.LUT R20, R3, 0x7ff00000, RZ, 0xc0, !PT ;  /* 0x7ff0000003148812 */ /* 0x000fe400078ec0ff */
[----:B------:R-:W-:Y:S02]  /*0b30*/  @!P2 LOP3.LUT R21, R9, 0x7ff00000, RZ, 0xc0, !PT ;  /* 0x7ff000000915a812 */ /* 0x000fe400078ec0ff */
[----:B------:R-:W-:Y:S01]  /*0b40*/  DMUL R18, R16, R8 ;  /* 0x0000000810127228 */ /* 0x000fe20000000000 */
[----:B------:R-:W-:Y:S02]  /*0b50*/  VIADD R22, R20, 0xffffffff ;  /* 0xffffffff14167836 */ /* 0x000fe40000000000 */
[----:B------:R-:W-:-:S05]  /*0b60*/  VIADD R13, R21, 0xffffffff ;  /* 0xffffffff150d7836 */ /* 0x000fca0000000000 */
[----:B------:R-:W-:Y:S01]  /*0b70*/  DFMA R14, R18, -R2, R8 ;  /* 0x80000002120e722b */ /* 0x000fe20000000008 */
[----:B------:R-:W-:-:S04]  /*0b80*/  ISETP.GT.U32.AND P0, PT, R13, 0x7feffffe, PT ;  /* 0x7feffffe0d00780c */ /* 0x000fc80003f04070 */
[----:B------:R-:W-:-:S03]  /*0b90*/  ISETP.GT.U32.OR P0, PT, R22, 0x7feffffe, P0 ;  /* 0x7feffffe1600780c */ /* 0x000fc60000704470 */
[----:B------:R-:W-:-:S10]  /*0ba0*/  DFMA R14, R16, R14, R18 ;  /* 0x0000000e100e722b */ /* 0x000fd40000000012 */
        /* <DEDUP_REMOVED lines=28> */
.L_x_25:
        /* <DEDUP_REMOVED lines=16> */
.L_x_28:
[----:B------:R-:W-:Y:S01]  /*0e70*/  LOP3.LUT R13, R7, 0x80000, RZ, 0xfc, !PT ;  /* 0x00080000070d7812 */ /* 0x000fe200078efcff */
[----:B------:R-:W-:Y:S01]  /*0e80*/  IMAD.MOV.U32 R12, RZ, RZ, R6 ;  /* 0x000000ffff0c7224 */ /* 0x000fe200078e0006 */
[----:B------:R-:W-:Y:S06]  /*0e90*/  BRA `(.L_x_26) ;  /* 0x0000000000087947 */ /* 0x000fec0003800000 */
.L_x_27:
[----:B------:R-:W-:Y:S01]  /*0ea0*/  LOP3.LUT R13, R5, 0x80000, RZ, 0xfc, !PT ;  /* 0x00080000050d7812 */ /* 0x000fe200078efcff */
[----:B------:R-:W-:-:S07]  /*0eb0*/  IMAD.MOV.U32 R12, RZ, RZ, R4 ;  /* 0x000000ffff0c7224 */ /* 0x000fce00078e0004 */
.L_x_26:
[----:B------:R-:W-:Y:S05]  /*0ec0*/  BSYNC.RECONVERGENT B1 ;  /* 0x0000000000017941 */ /* 0x000fea0003800200 */
.L_x_24:
[----:B------:R-:W-:Y:S02]  /*0ed0*/  IMAD.MOV.U32 R11, RZ, RZ, 0x0 ;  /* 0x00000000ff0b7424 */ /* 0x000fe400078e00ff */
[----:B------:R-:W-:Y:S02]  /*0ee0*/  IMAD.MOV.U32 R2, RZ, RZ, R12 ;  /* 0x000000ffff027224 */ /* 0x000fe400078e000c */
[----:B------:R-:W-:Y:S01]  /*0ef0*/  IMAD.MOV.U32 R3, RZ, RZ, R13 ;  /* 0x000000ffff037224 */ /* 0x000fe200078e000d */
[----:B------:R-:W-:Y:S06]  /*0f00*/  RET.REL.NODEC R10 `(_Z15update_b2_batchPdPKdi) ;  /* 0xfffffff00a3c7950 */ /* 0x000fec0003c3ffff */
.L_x_29:
        /* <DEDUP_REMOVED lines=15> */
.L_x_92:


//--------------------- .text._Z15update_W1_batchPdPKdS1_i --------------------------
	.section	.text._Z15update_W1_batchPdPKdS1_i,"ax",@progbits
	.align	128
        .global         _Z15update_W1_batchPdPKdS1_i
        .type           _Z15update_W1_batchPdPKdS1_i,@function
        .size           _Z15update_W1_batchPdPKdS1_i,(.L_x_93 - _Z15update_W1_batchPdPKdS1_i)
        .other          _Z15update_W1_batchPdPKdS1_i,@"STO_CUDA_ENTRY STV_DEFAULT"
_Z15update_W1_batchPdPKdS1_i:
.text._Z15update_W1_batchPdPKdS1_i:
[----:B------:R-:W-:Y:S01]  /*0000*/  LDC R1, c[0x0][0x37c] ;  /* 0x0000df00ff017b82 */ /* 0x000fe20000000800 */
[----:B------:R-:W0:Y:S07]  /*0010*/  S2R R3, SR_TID.X ;  /* 0x0000000000037919 */ /* 0x000e2e0000002100 */
[----:B------:R-:W0:Y:S08]  /*0020*/  S2UR UR4, SR_CTAID.X ;  /* 0x00000000000479c3 */ /* 0x000e300000002500 */
[----:B------:R-:W0:Y:S02]  /*0030*/  LDC R0, c[0x0][0x360] ;  /* 0x0000d800ff007b82 */ /* 0x000e240000000800 */
[----:B0-----:R-:W-:-:S05]  /*0040*/  IMAD R0, R0, UR4, R3 ;  /* 0x0000000400007c24 */ /* 0x001fca000f8e0203 */
[----:B------:R-:W-:-:S13]  /*0050*/  ISETP.GT.AND P0, PT, R0, 0x187ff, PT ;  /* 0x000187ff0000780c */ /* 0x000fda0003f04270 */
[----:B------:R-:W-:Y:S05]  /*0060*/  @P0 EXIT ;  /* 0x000000000000094d */ /* 0x000fea0003800000 */
[----:B------:R-:W0:Y:S01]  /*0070*/  LDC R2, c[0x0][0x398] ;  /* 0x0000e600ff027b82 */ /* 0x000e220000000800 */
[----:B------:R-:W-:Y:S01]  /*0080*/  IMAD.HI R3, R0, 0x5397829d, RZ ;  /* 0x5397829d00037827 */ /* 0x000fe200078e02ff */
[----:B------:R-:W1:Y:S01]  /*0090*/  LDCU.64 UR4, c[0x0][0x358] ;  /* 0x00006b00ff0477ac */ /* 0x000e620008000a00 */
[----:B------:R-:W-:-:S03]  /*00a0*/  CS2R R28, SRZ ;  /* 0x00000000001c7805 */ /* 0x000fc6000001ff00 */
[----:B------:R-:W-:-:S04]  /*00b0*/  SHF.R.U32.HI R4, RZ, 0x1f, R3 ;  /* 0x0000001fff047819 */ /* 0x000fc80000011603 */
[----:B------:R-:W-:Y:S02]  /*00c0*/  LEA.HI.SX32 R3, R3, R4, 0x18 ;  /* 0x0000000403037211 */ /* 0x000fe400078fc2ff */
[----:B0-----:R-:W-:-:S13]  /*00d0*/  ISETP.GE.AND P0, PT, R2, 0x1, PT ;  /* 0x000000010200780c */ /* 0x001fda0003f06270 */
[----:B-1----:R-:W-:Y:S05]  /*00e0*/  @!P0 BRA `(.L_x_30) ;  /* 0x0000000400d88947 */ /* 0x002fea0003800000 */
[C---:B------:R-:W-:Y:S01]  /*00f0*/  ISETP.GE.U32.AND P0, PT, R2.reuse, 0x8, PT ;  /* 0x000000080200780c */ /* 0x040fe20003f06070 */
[----:B------:R-:W-:Y:S01]  /*0100*/  IMAD R5, R3, -0x310, R0 ;  /* 0xfffffcf003057824 */ /* 0x000fe200078e0200 */
[----:B------:R-:W-:Y:S01]  /*0110*/  LOP3.LUT R4, R2, 0x7, RZ, 0xc0, !PT ;  /* 0x0000000702047812 */ /* 0x000fe200078ec0ff */
[----:B------:R-:W-:Y:S01]  /*0120*/  IMAD.MOV.U32 R24, RZ, RZ, RZ ;  /* 0x000000ffff187224 */ /* 0x000fe200078e00ff */
[----:B------:R-:W-:Y:S02]  /*0130*/  CS2R R28, SRZ ;  /* 0x00000000001c7805 */ /* 0x000fe4000001ff00 */
[----:B------:R-:W-:-:S07]  /*0140*/  ISETP.NE.AND P1, PT, R4, RZ, PT ;  /* 0x000000ff0400720c */ /* 0x000fce0003f25270 */
[----:B------:R-:W-:Y:S06]  /*0150*/  @!P0 BRA `(.L_x_31) ;  /* 0x0000000000c88947 */ /* 0x000fec0003800000 */
[----:B------:R-:W-:Y:S01]  /*0160*/  LOP3.LUT R24, R2, 0x7ffffff8, RZ, 0xc0, !PT ;  /* 0x7ffffff802187812 */ /* 0x000fe200078ec0ff */
[----:B------:R-:W-:Y:S01]  /*0170*/  IMAD.MOV.U32 R26, RZ, RZ, RZ ;  /* 0x000000ffff1a7224 */ /* 0x000fe200078e00ff */
[----:B------:R-:W-:-:S07]  /*0180*/  CS2R R28, SRZ ;  /* 0x00000000001c7805 */ /* 0x000fce000001ff00 */
.L_x_32:
[----:B------:R-:W0:Y:S01]  /*0190*/  LDC.64 R8, c[0x0][0x388] ;  /* 0x0000e200ff087b82 */ /* 0x000e220000000a00 */
[C---:B------:R-:W-:Y:S02]  /*01a0*/  IMAD R11, R26.reuse, 0x80, R3 ;  /* 0x000000801a0b7824 */ /* 0x040fe400078e0203 */
[----:B------:R-:W-:-:S05]  /*01b0*/  IMAD R25, R26, 0x310, R5 ;  /* 0x000003101a197824 */ /* 0x000fca00078e0205 */
[----:B------:R-:W1:Y:S01]  /*01c0*/  LDC.64 R6, c[0x0][0x390] ;  /* 0x0000e400ff067b82 */ /* 0x000e620000000a00 */
[----:B0-----:R-:W-:-:S05]  /*01d0*/  IMAD.WIDE R8, R11, 0x8, R8 ;  /* 0x000000080b087825 */ /* 0x001fca00078e0208 */
[----:B------:R-:W2:Y:S01]  /*01e0*/  LDG.E.64 R16, desc[UR4][R8.64] ;  /* 0x0000000408107981 */ /* 0x000ea2000c1e1b00 */
[----:B-1----:R-:W-:-:S03]  /*01f0*/  IMAD.WIDE R20, R25, 0x8, R6 ;  /* 0x0000000819147825 */ /* 0x002fc600078e0206 */
[----:B------:R-:W3:Y:S04]  /*0200*/  LDG.E.64 R10, desc[UR4][R8.64+0x400] ;  /* 0x00040004080a7981 */ /* 0x000ee8000c1e1b00 */
[----:B------:R-:W2:Y:S01]  /*0210*/  LDG.E.64 R14, desc[UR4][R20.64] ;  /* 0x00000004140e7981 */ /* 0x000ea2000c1e1b00 */
[C---:B------:R-:W-:Y:S02]  /*0220*/  VIADD R13, R25.reuse, 0x310 ;  /* 0x00000310190d7836 */ /* 0x040fe40000000000 */
[----:B------:R-:W-:Y:S01]  /*0230*/  VIADD R19, R25, 0x620 ;  /* 0x0000062019137836 */ /* 0x000fe20000000000 */
[----:B------:R-:W4:Y:S01]  /*0240*/  LDG.E.64 R22, desc[UR4][R8.64+0xc00] ;  /* 0x000c000408167981 */ /* 0x000f22000c1e1b00 */
[----:B------:R-:W-:-:S06]  /*0250*/  IMAD.WIDE.U32 R12, R13, 0x8, R6 ;  /* 0x000000080d0c7825 */ /* 0x000fcc00078e0006 */
[----:B------:R-:W3:Y:S01]  /*0260*/  LDG.E.64 R12, desc[UR4][R12.64] ;  /* 0x000000040c0c7981 */ /* 0x000ee2000c1e1b00 */
[----:B------:R-:W-:-:S06]  /*0270*/  IMAD.WIDE.U32 R18, R19, 0x8, R6 ;  /* 0x0000000813127825 */ /* 0x000fcc00078e0006 */
[----:B------:R-:W5:Y:S01]  /*0280*/  LDG.E.64 R18, desc[UR4][R18.64] ;  /* 0x0000000412127981 */ /* 0x000f62000c1e1b00 */
[----:B--2---:R-:W-:Y:S01]  /*0290*/  DFMA R14, R16, R14, R28 ;  /* 0x0000000e100e722b */ /* 0x004fe2000000001c */
[----:B------:R-:W-:Y:S02]  /*02a0*/  IADD3 R29, PT, PT, R25, 0x930, RZ ;  /* 0x00000930191d7810 */ /* 0x000fe40007ffe0ff */
[----:B------:R-:W5:Y:S03]  /*02b0*/  LDG.E.64 R16, desc[UR4][R8.64+0x800] ;  /* 0x0008000408107981 */ /* 0x000f66000c1e1b00 */
[----:B------:R-:W-:-:S05]  /*02c0*/  IMAD.WIDE.U32 R28, R29, 0x8, R6 ;  /* 0x000000081d1c7825 */ /* 0x000fca00078e0006 */
[----:B------:R-:W4:Y:S01]  /*02d0*/  LDG.E.64 R20, desc[UR4][R28.64] ;  /* 0x000000041c147981 */ /* 0x000f22000c1e1b00 */
[----:B---3--:R-:W-:Y:S01]  /*02e0*/  DFMA R12, R10, R12, R14 ;  /* 0x0000000c0a0c722b */ /* 0x008fe2000000000e */
[----:B------:R-:W-:-:S04]  /*02f0*/  VIADD R11, R25, 0xc40 ;  /* 0x00000c40190b7836 */ /* 0x000fc80000000000 */
[--C-:B------:R-:W-:Y:S01]  /*0300*/  IMAD.WIDE.U32 R10, R11, 0x8, R6.reuse ;  /* 0x000000080b0a7825 */ /* 0x100fe200078e0006 */
[----:B------:R-:W2:Y:S03]  /*0310*/  LDG.E.64 R28, desc[UR4][R8.64+0x1c00] ;  /* 0x001c0004081c7981 */ /* 0x000ea6000c1e1b00 */
[----:B------:R-:W-:Y:S02]  /*0320*/  VIADD R15, R25, 0xf50 ;  /* 0x00000f50190f7836 */ /* 0x000fe40000000000 */
[----:B------:R-:W3:Y:S02]  /*0330*/  LDG.E.64 R10, desc[UR4][R10.64] ;  /* 0x000000040a0a7981 */ /* 0x000ee4000c1e1b00 */
[----:B------:R-:W-:-:S06]  /*0340*/  IMAD.WIDE.U32 R14, R15, 0x8, R6 ;  /* 0x000000080f0e7825 */ /* 0x000fcc00078e0006 */
[----:B------:R-:W2:Y:S01]  /*0350*/  LDG.E.64 R14, desc[UR4][R14.64] ;  /* 0x000000040e0e7981 */ /* 0x000ea2000c1e1b00 */
[----:B-----5:R-:W-:-:S03]  /*0360*/  DFMA R16, R16, R18, R12 ;  /* 0x000000121010722b */ /* 0x020fc6000000000c */
[----:B------:R-:W3:Y:S01]  /*0370*/  LDG.E.64 R12, desc[UR4][R8.64+0x1000] ;  /* 0x00100004080c7981 */ /* 0x000ee2000c1e1b00 */
[----:B------:R-:W-:-:S04]  /*0380*/  VIADD R19, R25, 0x1260 ;  /* 0x0000126019137836 */ /* 0x000fc80000000000 */
[----:B----4-:R-:W-:Y:S02]  /*0390*/  DFMA R20, R22, R20, R16 ;  /* 0x000000141614722b */ /* 0x010fe40000000010 */
[----:B------:R-:W2:Y:S01]  /*03a0*/  LDG.E.64 R16, desc[UR4][R8.64+0x1400] ;  /* 0x0014000408107981 */ /* 0x000ea2000c1e1b00 */
[----:B------:R-:W-:-:S03]  /*03b0*/  IMAD.WIDE.U32 R18, R19, 0x8, R6 ;  /* 0x0000000813127825 */ /* 0x000fc600078e0006 */
[----:B------:R-:W4:Y:S01]  /*03c0*/  LDG.E.64 R22, desc[UR4][R8.64+0x1800] ;  /* 0x0018000408167981 */ /* 0x000f22000c1e1b00 */
[----:B------:R-:W-:-:S03]  /*03d0*/  VIADD R25, R25, 0x1570 ;  /* 0x0000157019197836 */ /* 0x000fc60000000000 */
[----:B------:R-:W4:Y:S01]  /*03e0*/  LDG.E.64 R18, desc[UR4][R18.64] ;  /* 0x0000000412127981 */ /* 0x000f22000c1e1b00 */
[----:B------:R-:W-:-:S06]  /*03f0*/  IMAD.WIDE.U32 R6, R25, 0x8, R6 ;  /* 0x0000000819067825 */ /* 0x000fcc00078e0006 */
[----:B------:R-:W5:Y:S01]  /*0400*/  LDG.E.64 R6, desc[UR4][R6.64] ;  /* 0x0000000406067981 */ /* 0x000f62000c1e1b00 */
[----:B------:R-:W-:-:S04]  /*0410*/  IADD3 R26, PT, PT, R26, 0x8, RZ ;  /* 0x000000081a1a7810 */ /* 0x000fc80007ffe0ff */
[----:B------:R-:W-:Y:S01]  /*0420*/  ISETP.NE.AND P0, PT, R26, R24, PT ;  /* 0x000000181a00720c */ /* 0x000fe20003f05270 */
[----:B---3--:R-:W-:-:S08]  /*0430*/  DFMA R10, R12, R10, R20 ;  /* 0x0000000a0c0a722b */ /* 0x008fd00000000014 */
[----:B--2---:R-:W-:-:S08]  /*0440*/  DFMA R10, R16, R14, R10 ;  /* 0x0000000e100a722b */ /* 0x004fd0000000000a */
[----:B----4-:R-:W-:-:S08]  /*0450*/  DFMA R10, R22, R18, R10 ;  /* 0x00000012160a722b */ /* 0x010fd0000000000a */
[----:B-----5:R-:W-:Y:S01]  /*0460*/  DFMA R28, R28, R6, R10 ;  /* 0x000000061c1c722b */ /* 0x020fe2000000000a */
[----:B------:R-:W-:Y:S10]  /*0470*/  @P0 BRA `(.L_x_32) ;  /* 0xfffffffc00440947 */ /* 0x000ff4000383ffff */
.L_x_31:
[----:B------:R-:W-:Y:S05]  /*0480*/  @!P1 BRA `(.L_x_33) ;  /* 0x0000000000e49947 */ /* 0x000fea0003800000 */
[----:B------:R-:W-:Y:S02]  /*0490*/  ISETP.GE.U32.AND P0, PT, R4, 0x4, PT ;  /* 0x000000040400780c */ /* 0x000fe40003f06070 */
[----:B------:R-:W-:-:S04]  /*04a0*/  LOP3.LUT R25, R2, 0x3, RZ, 0xc0, !PT ;  /* 0x0000000302197812 */ /* 0x000fc800078ec0ff */
[----:B------:R-:W-:-:S07]  /*04b0*/  ISETP.NE.AND P1, PT, R25, RZ, PT ;  /* 0x000000ff1900720c */ /* 0x000fce0003f25270 */
[----:B------:R-:W-:Y:S06]  /*04c0*/  @!P0 BRA `(.L_x_34) ;  /* 0x0000000000648947 */ /* 0x000fec0003800000 */
[----:B------:R-:W0:Y:S01]  /*04d0*/  LDC.64 R20, c[0x0][0x390] ;  /* 0x0000e400ff147b82 */ /* 0x000e220000000a00 */
[C---:B------:R-:W-:Y:S02]  /*04e0*/  IMAD R19, R24.reuse, 0x310, R5 ;  /* 0x0000031018137824 */ /* 0x040fe400078e0205 */
[----:B------:R-:W-:Y:S02]  /*04f0*/  IMAD R9, R24, 0x80, R3 ;  /* 0x0000008018097824 */ /* 0x000fe400078e0203 */
[----:B------:R-:W-:-:S03]  /*0500*/  VIADD R15, R19, 0x310 ;  /* 0x00000310130f7836 */ /* 0x000fc60000000000 */
[----:B------:R-:W1:Y:S01]  /*0510*/  LDC.64 R6, c[0x0][0x388] ;  /* 0x0000e200ff067b82 */ /* 0x000e620000000a00 */
[C---:B------:R-:W-:Y:S02]  /*0520*/  VIADD R17, R19.reuse, 0x620 ;  /* 0x0000062013117836 */ /* 0x040fe40000000000 */
[----:B0-----:R-:W-:-:S04]  /*0530*/  IMAD.WIDE R10, R19, 0x8, R20 ;  /* 0x00000008130a7825 */ /* 0x001fc800078e0214 */
[----:B------:R-:W-:Y:S02]  /*0540*/  IMAD.WIDE.U32 R14, R15, 0x8, R20 ;  /* 0x000000080f0e7825 */ /* 0x000fe400078e0014 */
[----:B------:R-:W2:Y:S02]  /*0550*/  LDG.E.64 R10, desc[UR4][R10.64] ;  /* 0x000000040a0a7981 */ /* 0x000ea4000c1e1b00 */
[----:B-1----:R-:W-:Y:S02]  /*0560*/  IMAD.WIDE R6, R9, 0x8, R6 ;  /* 0x0000000809067825 */ /* 0x002fe400078e0206 */
[----:B------:R-:W3:Y:S04]  /*0570*/  LDG.E.64 R14, desc[UR4][R14.64] ;  /* 0x000000040e0e7981 */ /* 0x000ee8000c1e1b00 */
[----:B------:R-:W2:Y:S01]  /*0580*/  LDG.E.64 R8, desc[UR4][R6.64] ;  /* 0x0000000406087981 */ /* 0x000ea2000c1e1b00 */
[----:B------:R-:W-:-:S03]  /*0590*/  IMAD.WIDE.U32 R16, R17, 0x8, R20 ;  /* 0x0000000811107825 */ /* 0x000fc600078e0014 */
[----:B------:R-:W3:Y:S01]  /*05a0*/  LDG.E.64 R12, desc[UR4][R6.64+0x400] ;  /* 0x00040004060c7981 */ /* 0x000ee2000c1e1b00 */
[----:B------:R-:W-:-:S03]  /*05b0*/  VIADD R23, R19, 0x930 ;  /* 0x0000093013177836 */ /* 0x000fc60000000000 */
[----:B------:R-:W4:Y:S01]  /*05c0*/  LDG.E.64 R16, desc[UR4][R16.64] ;  /* 0x0000000410107981 */ /* 0x000f22000c1e1b00 */
[----:B------:R-:W-:-:S03]  /*05d0*/  IMAD.WIDE.U32 R20, R23, 0x8, R20 ;  /* 0x0000000817147825 */ /* 0x000fc600078e0014 */
[----:B------:R-:W4:Y:S04]  /*05e0*/  LDG.E.64 R18, desc[UR4][R6.64+0x800] ;  /* 0x0008000406127981 */ /* 0x000f28000c1e1b00 */
[----:B------:R-:W5:Y:S04]  /*05f0*/  LDG.E.64 R22, desc[UR4][R6.64+0xc00] ;  /* 0x000c000406167981 */ /* 0x000f68000c1e1b00 */
[----:B------:R-:W5:Y:S01]  /*0600*/  LDG.E.64 R20, desc[UR4][R20.64] ;  /* 0x0000000414147981 */ /* 0x000f62000c1e1b00 */
[----:B------:R-:W-:Y:S01]  /*0610*/  IADD3 R24, PT, PT, R24, 0x4, RZ ;  /* 0x0000000418187810 */ /* 0x000fe20007ffe0ff */
[----:B--2---:R-:W-:-:S08]  /*0620*/  DFMA R8, R8, R10, R28 ;  /* 0x0000000a0808722b */ /* 0x004fd0000000001c */
[----:B---3--:R-:W-:-:S08]  /*0630*/  DFMA R8, R12, R14, R8 ;  /* 0x0000000e0c08722b */ /* 0x008fd00000000008 */
[----:B----4-:R-:W-:-:S08]  /*0640*/  DFMA R8, R18, R16, R8 ;  /* 0x000000101208722b */ /* 0x010fd00000000008 */
[----:B-----5:R-:W-:-:S11]  /*0650*/  DFMA R28, R22, R20, R8 ;  /* 0x00000014161c722b */ /* 0x020fd60000000008 */
.L_x_34:
[----:B------:R-:W-:Y:S05]  /*0660*/  @!P1 BRA `(.L_x_33) ;  /* 0x00000000006c9947 */ /* 0x000fea0003800000 */
[----:B------:R-:W-:Y:S02]  /*0670*/  ISETP.NE.AND P0, PT, R25, 0x1, PT ;  /* 0x000000011900780c */ /* 0x000fe40003f05270 */
[----:B------:R-:W-:-:S04]  /*0680*/  LOP3.LUT R4, R2, 0x1, RZ, 0xc0, !PT ;  /* 0x0000000102047812 */ /* 0x000fc800078ec0ff */
[----:B------:R-:W-:-:S07]  /*0690*/  ISETP.NE.U32.AND P1, PT, R4, 0x1, PT ;  /* 0x000000010400780c */ /* 0x000fce0003f25070 */
[----:B------:R-:W0:Y:S01]  /*06a0*/  @P0 LDC.64 R16, c[0x0][0x390] ;  /* 0x0000e400ff100b82 */ /* 0x000e220000000a00 */
[C---:B------:R-:W-:Y:S02]  /*06b0*/  @P0 IMAD R19, R24.reuse, 0x310, R5 ;  /* 0x0000031018130824 */ /* 0x040fe400078e0205 */
[----:B------:R-:W-:-:S05]  /*06c0*/  @P0 IMAD R13, R24, 0x80, R3 ;  /* 0x00000080180d0824 */ /* 0x000fca00078e0203 */
[----:B------:R-:W1:Y:S08]  /*06d0*/  @P0 LDC.64 R14, c[0x0][0x388] ;  /* 0x0000e200ff0e0b82 */ /* 0x000e700000000a00 */
[----:B------:R-:W2:Y:S08]  /*06e0*/  @!P1 LDC.64 R6, c[0x0][0x388] ;  /* 0x0000e200ff069b82 */ /* 0x000eb00000000a00 */
[----:B------:R-:W3:Y:S01]  /*06f0*/  @!P1 LDC.64 R8, c[0x0][0x390] ;  /* 0x0000e400ff089b82 */ /* 0x000ee20000000a00 */
[----:B0-----:R-:W-:-:S04]  /*0700*/  @P0 IMAD.WIDE R10, R19, 0x8, R16 ;  /* 0x00000008130a0825 */ /* 0x001fc800078e0210 */
[----:B------:R-:W-:Y:S02]  /*0710*/  @P0 VIADD R19, R19, 0x310 ;  /* 0x0000031013130836 */ /* 0x000fe40000000000 */
[----:B------:R-:W4:Y:S01]  /*0720*/  @P0 LDG.E.64 R10, desc[UR4][R10.64] ;  /* 0x000000040a0a0981 */ /* 0x000f22000c1e1b00 */
[----:B-1----:R-:W-:-:S05]  /*0730*/  @P0 IMAD.WIDE R14, R13, 0x8, R14 ;  /* 0x000000080d0e0825 */ /* 0x002fca00078e020e */
[----:B------:R-:W4:Y:S01]  /*0740*/  @P0 LDG.E.64 R12, desc[UR4][R14.64] ;  /* 0x000000040e0c0981 */ /* 0x000f22000c1e1b00 */
[----:B------:R-:W-:Y:S02]  /*0750*/  @P0 VIADD R24, R24, 0x2 ;  /* 0x0000000218180836 */ /* 0x000fe40000000000 */
[----:B------:R-:W-:-:S04]  /*0760*/  @P0 IMAD.WIDE.U32 R16, R19, 0x8, R16 ;  /* 0x0000000813100825 */ /* 0x000fc800078e0010 */
[C---:B------:R-:W-:Y:S02]  /*0770*/  @!P1 IMAD R3, R24.reuse, 0x80, R3 ;  /* 0x0000008018039824 */ /* 0x040fe400078e0203 */
[----:B------:R-:W-:Y:S01]  /*0780*/  @!P1 IMAD R19, R24, 0x310, R5 ;  /* 0x0000031018139824 */ /* 0x000fe200078e0205 */
[----:B------:R-:W5:Y:S01]  /*0790*/  @P0 LDG.E.64 R16, desc[UR4][R16.64] ;  /* 0x0000000410100981 */ /* 0x000f62000c1e1b00 */
[----:B--2---:R-:W-:-:S03]  /*07a0*/  @!P1 IMAD.WIDE R6, R3, 0x8, R6 ;  /* 0x0000000803069825 */ /* 0x004fc600078e0206 */
[----:B------:R-:W5:Y:S01]  /*07b0*/  @P0 LDG.E.64 R4, desc[UR4][R14.64+0x400] ;  /* 0x000400040e040981 */ /* 0x000f62000c1e1b00 */
[----:B---3--:R-:W-:-:S03]  /*07c0*/  @!P1 IMAD.WIDE R8, R19, 0x8, R8 ;  /* 0x0000000813089825 */ /* 0x008fc600078e0208 */
[----:B------:R-:W2:Y:S04]  /*07d0*/  @!P1 LDG.E.64 R6, desc[UR4][R6.64] ;  /* 0x0000000406069981 */ /* 0x000ea8000c1e1b00 */
[----:B------:R-:W2:Y:S01]  /*07e0*/  @!P1 LDG.E.64 R8, desc[UR4][R8.64] ;  /* 0x0000000408089981 */ /* 0x000ea2000c1e1b00 */
[----:B----4-:R-:W-:-:S08]  /*07f0*/  @P0 DFMA R10, R12, R10, R28 ;  /* 0x0000000a0c0a022b */ /* 0x010fd0000000001c */
[----:B-----5:R-:W-:-:S08]  /*0800*/  @P0 DFMA R28, R4, R16, R10 ;  /* 0x00000010041c022b */ /* 0x020fd0000000000a */
[----:B--2---:R-:W-:-:S11]  /*0810*/  @!P1 DFMA R28, R6, R8, R28 ;  /* 0x00000008061c922b */ /* 0x004fd6000000001c */
.L_x_33:
[----:B------:R-:W-:Y:S01]  /*0820*/  UMOV UR6, 0x9999999a ;  /* 0x9999999a00067882 */ /* 0x000fe20000000000 */
[----:B------:R-:W-:Y:S02]  /*0830*/  UMOV UR7, 0x3fb99999 ;  /* 0x3fb9999900077882 */ /* 0x000fe40000000000 */
[----:B------:R-:W-:-:S11]  /*0840*/  DMUL R28, R28, UR6 ;  /* 0x000000061c1c7c28 */ /* 0x000fd60008000000 */
.L_x_30:
[----:B------:R-:W0:Y:S01]  /*0850*/  I2F.F64 R6, R2 ;  /* 0x0000000200067312 */ /* 0x000e220000201c00 */
[----:B------:R-:W-:Y:S01]  /*0860*/  MOV R4, 0x1 ;  /* 0x0000000100047802 */ /* 0x000fe20000000f00 */
[----:B------:R-:W-:Y:S01]  /*0870*/  BSSY.RECONVERGENT B0, `(.L_x_35) ;  /* 0x0000012000007945 */ /* 0x000fe20003800200 */
[----:B------:R-:W-:-:S05]  /*0880*/  FSETP.GEU.AND P1, PT, |R29|, 6.5827683646048100446e-37, PT ;  /* 0x036000001d00780b */ /* 0x000fca0003f2e200 */
        /* <DEDUP_REMOVED lines=15> */
[----:B------:R-:W-:Y:S05]  /*0980*/  CALL.REL.NOINC `($__internal_2_$__cuda_sm20_div_rn_f64_full) ;  /* 0x00000000001c7944 */ /* 0x000fea0003c00000 */
.L_x_36:
[----:B------:R-:W-:Y:S05]  /*0990*/  BSYNC.RECONVERGENT B0 ;  /* 0x0000000000007941 */ /* 0x000fea0003800200 */
.L_x_35:
[----:B------:R-:W0:Y:S02]  /*09a0*/  LDC.64 R2, c[0x0][0x380] ;  /* 0x0000e000ff027b82 */ /* 0x000e240000000a00 */
[----:B0-----:R-:W-:-:S05]  /*09b0*/  IMAD.WIDE R2, R0, 0x8, R2 ;  /* 0x0000000800027825 */ /* 0x001fca00078e0202 */
[----:B------:R-:W2:Y:S02]  /*09c0*/  LDG.E.64 R6, desc[UR4][R2.64] ;  /* 0x0000000402067981 */ /* 0x000ea4000c1e1b00 */
[----:B--2---:R-:W-:-:S07]  /*09d0*/  DADD R6, R6, -R4 ;  /* 0x0000000006067229 */ /* 0x004fce0000000804 */
[----:B------:R-:W-:Y:S01]  /*09e0*/  STG.E.64 desc[UR4][R2.64], R6 ;  /* 0x0000000602007986 */ /* 0x000fe2000c101b04 */
[----:B------:R-:W-:Y:S05]  /*09f0*/  EXIT ;  /* 0x000000000000794d */ /* 0x000fea0003800000 */
        .weak           $__internal_2_$__cuda_sm20_div_rn_f64_full
        .type           $__internal_2_$__cuda_sm20_div_rn_f64_full,@function
        .size           $__internal_2_$__cuda_sm20_div_rn_f64_full,(.L_x_93 - $__internal_2_$__cuda_sm20_div_rn_f64_full)
$__internal_2_$__cuda_sm20_div_rn_f64_full:
        /* <DEDUP_REMOVED lines=14> */
[----:B------:R-:W-:Y:S02]  /*0ae0*/  @!P2 ISETP.GE.U32.AND P3, PT, R11, R12, PT ;  /* 0x0000000c0b00a20c */ /* 0x000fe40003f66070 */
[----:B------:R-:W-:-:S04]  /*0af0*/  MOV R12, 0x1ca00000 ;  /* 0x1ca00000000c7802 */ /* 0x000fc80000000f00 */
        /* <DEDUP_REMOVED lines=12> */
[----:B------:R-:W-:Y:S02]  /*0bc0*/  IMAD.MOV.U32 R21, RZ, RZ, R11 ;  /* 0x000000ffff157224 */ /* 0x000fe400078e000b */
[----:B------:R-:W-:Y:S01]  /*0bd0*/  IMAD.MOV.U32 R20, RZ, RZ, R14 ;  /* 0x000000ffff147224 */ /* 0x000fe200078e000e */
[----:B------:R-:W-:Y:S02]  /*0be0*/  @!P0 LOP3.LUT R20, R3, 0x7ff00000, RZ, 0xc0, !PT ;  /* 0x7ff0000003148812 */ /* 0x000fe400078ec0ff */
[----:B------:R-:W-:Y:S02]  /*0bf0*/  @!P2 LOP3.LUT R21, R9, 0x7ff00000, RZ, 0xc0, !PT ;  /* 0x7ff000000915a812 */ /* 0x000fe400078ec0ff */
[----:B------:R-:W-:Y:S01]  /*0c00*/  DMUL R18, R16, R8 ;  /* 0x0000000810127228 */ /* 0x000fe20000000000 */
[----:B------:R-:W-:Y:S01]  /*0c10*/  VIADD R22, R20, 0xffffffff ;  /* 0xffffffff14167836 */ /* 0x000fe20000000000 */
[----:B------:R-:W-:-:S04]  /*0c20*/  IADD3 R13, PT, PT, R21, -0x1, RZ ;  /* 0xffffffff150d7810 */ /* 0x000fc80007ffe0ff */
[----:B------:R-:W-:Y:S02]  /*0c30*/  ISETP.GT.U32.AND P0, PT, R13, 0x7feffffe, PT ;  /* 0x7feffffe0d00780c */ /* 0x000fe40003f04070 */
[----:B------:R-:W-:Y:S02]  /*0c40*/  DFMA R14, R18, -R2, R8 ;  /* 0x80000002120e722b */ /* 0x000fe40000000008 */
[----:B------:R-:W-:-:S06]  /*0c50*/  ISETP.GT.U32.OR P0, PT, R22, 0x7feffffe, P0 ;  /* 0x7feffffe1600780c */ /* 0x000fcc0000704470 */
[----:B------:R-:W-:-:S07]  /*0c60*/  DFMA R14, R16, R14, R18 ;  /* 0x0000000e100e722b */ /* 0x000fce0000000012 */
        /* <DEDUP_REMOVED lines=13> */
[----:B------:R-:W-:-:S09]  /*0d40*/  MOV R4, RZ ;  /* 0x000000ff00047202 */ /* 0x000fd20000000f00 */
        /* <DEDUP_REMOVED lines=14> */
.L_x_38:
[----:B------:R-:W-:-:S14]  /*0e30*/  DSETP.NAN.AND P0, PT, R4, R4, PT ;  /* 0x000000040400722a */ /* 0x000fdc0003f08000 */
[----:B------:R-:W-:Y:S05]  /*0e40*/  @P0 BRA `(.L_x_40) ;  /* 0x0000000000440947 */ /* 0x000fea0003800000 */
[----:B------:R-:W-:-:S14]  /*0e50*/  DSETP.NAN.AND P0, PT, R6, R6, PT ;  /* 0x000000060600722a */ /* 0x000fdc0003f08000 */
[----:B------:R-:W-:Y:S05]  /*0e60*/  @P0 BRA `(.L_x_41) ;  /* 0x0000000000300947 */ /* 0x000fea0003800000 */
[----:B------:R-:W-:Y:S01]  /*0e70*/  ISETP.NE.AND P0, PT, R21, R20, PT ;  /* 0x000000141500720c */ /* 0x000fe20003f05270 */
[----:B------:R-:W-:Y:S02]  /*0e80*/  IMAD.MOV.U32 R12, RZ, RZ, 0x0 ;  /* 0x00000000ff0c7424 */ /* 0x000fe400078e00ff */
[----:B------:R-:W-:-:S10]  /*0e90*/  IMAD.MOV.U32 R13, RZ, RZ, -0x80000 ;  /* 0xfff80000ff0d7424 */ /* 0x000fd400078e00ff */
[----:B------:R-:W-:Y:S05]  /*0ea0*/  @!P0 BRA `(.L_x_39) ;  /* 0x0000000000348947 */ /* 0x000fea0003800000 */
[----:B------:R-:W-:Y:S02]  /*0eb0*/  ISETP.NE.AND P0, PT, R21, 0x7ff00000, PT ;  /* 0x7ff000001500780c */ /* 0x000fe40003f05270 */
[----:B------:R-:W-:Y:S02]  /*0ec0*/  LOP3.LUT R13, R5, 0x80000000, R7, 0x48, !PT ;  /* 0x80000000050d7812 */ /* 0x000fe400078e4807 */
[----:B------:R-:W-:-:S13]  /*0ed0*/  ISETP.EQ.OR P0, PT, R20, RZ, !P0 ;  /* 0x000000ff1400720c */ /* 0x000fda0004702670 */
[----:B------:R-:W-:Y:S02]  /*0ee0*/  @P0 LOP3.LUT R2, R13, 0x7ff00000, RZ, 0xfc, !PT ;  /* 0x7ff000000d020812 */ /* 0x000fe400078efcff */
[----:B------:R-:W-:Y:S01]  /*0ef0*/  @!P0 MOV R12, RZ ;  /* 0x000000ff000c8202 */ /* 0x000fe20000000f00 */
[----:B------:R-:W-:Y:S02]  /*0f00*/  @P0 IMAD.MOV.U32 R12, RZ, RZ, RZ ;  /* 0x000000ffff0c0224 */ /* 0x000fe400078e00ff */
[----:B------:R-:W-:Y:S01]  /*0f10*/  @P0 IMAD.MOV.U32 R13, RZ, RZ, R2 ;  /* 0x000000ffff0d0224 */ /* 0x000fe200078e0002 */
[----:B------:R-:W-:Y:S06]  /*0f20*/  BRA `(.L_x_39) ;  /* 0x0000000000147947 */ /* 0x000fec0003800000 */
.L_x_41:
[----:B------:R-:W-:Y:S01]  /*0f30*/  LOP3.LUT R13, R7, 0x80000, RZ, 0xfc, !PT ;  /* 0x00080000070d7812 */ /* 0x000fe200078efcff */
[----:B------:R-:W-:Y:S01]  /*0f40*/  IMAD.MOV.U32 R12, RZ, RZ, R6 ;  /* 0x000000ffff0c7224 */ /* 0x000fe200078e0006 */
[----:B------:R-:W-:Y:S06]  /*0f50*/  BRA `(.L_x_39) ;  /* 0x0000000000087947 */ /* 0x000fec0003800000 */
.L_x_40:
[----:B------:R-:W-:Y:S01]  /*0f60*/  LOP3.LUT R13, R5, 0x80000, RZ, 0xfc, !PT ;  /* 0x00080000050d7812 */ /* 0x000fe200078efcff */
[----:B------:R-:W-:-:S07]  /*0f70*/  IMAD.MOV.U32 R12, RZ, RZ, R4 ;  /* 0x000000ffff0c7224 */ /* 0x000fce00078e0004 */
.L_x_39:
[----:B------:R-:W-:Y:S05]  /*0f80*/  BSYNC.RECONVERGENT B1 ;  /* 0x0000000000017941 */ /* 0x000fea0003800200 */
.L_x_37:
[----:B------:R-:W-:Y:S01]  /*0f90*/  IMAD.MOV.U32 R11, RZ, RZ, 0x0 ;  /* 0x00000000ff0b7424 */ /* 0x000fe200078e00ff */
[----:B------:R-:W-:Y:S01]  /*0fa0*/  MOV R4, R12 ;  /* 0x0000000c00047202 */ /* 0x000fe20000000f00 */
[----:B------:R-:W-:Y:S02]  /*0fb0*/  IMAD.MOV.U32 R5, RZ, RZ, R13 ;  /* 0x000000ffff057224 */ /* 0x000fe400078e000d */
[----:B------:R-:W-:Y:S05]  /*0fc0*/  RET.REL.NODEC R10 `(_Z15update_W1_batchPdPKdS1_i) ;  /* 0xfffffff00a0c7950 */ /* 0x000fea0003c3ffff */
.L_x_42:
        /* <DEDUP_REMOVED lines=11> */
.L_x_93:


//--------------------- .text._Z15update_W2_batchPdPKdS1_i --------------------------
	.section	.text._Z15update_W2_batchPdPKdS1_i,"ax",@progbits
	.align	128
        .global         _Z15update_W2_batchPdPKdS1_i
        .type           _Z15update_W2_batchPdPKdS1_i,@function
        .size           _Z15update_W2_batchPdPKdS1_i,(.L_x_94 - _Z15update_W2_batchPdPKdS1_i)
        .other          _Z15update_W2_batchPdPKdS1_i,@"STO_CUDA_ENTRY STV_DEFAULT"
_Z15update_W2_batchPdPKdS1_i:
.text._Z15update_W2_batchPdPKdS1_i:
        /* <DEDUP_REMOVED lines=8> */
[----:B------:R-:W-:Y:S01]  /*0080*/  SHF.R.S32.HI R3, RZ, 0x1f, R0 ;  /* 0x0000001fff037819 */ /* 0x000fe20000011400 */
[----:B------:R-:W1:Y:S01]  /*0090*/  LDCU.64 UR8, c[0x0][0x358] ;  /* 0x00006b00ff0877ac */ /* 0x000e620008000a00 */
[----:B------:R-:W-:Y:S02]  /*00a0*/  CS2R R22, SRZ ;  /* 0x0000000000167805 */ /* 0x000fe4000001ff00 */
[----:B------:R-:W-:Y:S02]  /*00b0*/  LEA.HI R4, R3, R0, RZ, 0x7 ;  /* 0x0000000003047211 */ /* 0x000fe400078f38ff */
[----:B0-----:R-:W-:-:S13]  /*00c0*/  ISETP.GE.AND P0, PT, R2, 0x1, PT ;  /* 0x000000010200780c */ /* 0x001fda0003f06270 */
[----:B-1----:R-:W-:Y:S05]  /*00d0*/  @!P0 BRA `(.L_x_43) ;  /* 0x0000000400b08947 */ /* 0x002fea0003800000 */
[----:B------:R-:W-:Y:S01]  /*00e0*/  ISETP.GE.U32.AND P0, PT, R2, 0x8, PT ;  /* 0x000000080200780c */ /* 0x000fe20003f06070 */
[----:B------:R-:W-:Y:S01]  /*00f0*/  IMAD.MOV.U32 R5, RZ, RZ, RZ ;  /* 0x000000ffff057224 */ /* 0x000fe200078e00ff */
[----:B------:R-:W-:Y:S02]  /*0100*/  LOP3.LUT R7, R4, 0xffffff80, RZ, 0xc0, !PT ;  /* 0xffffff8004077812 */ /* 0x000fe400078ec0ff */
[----:B------:R-:W-:Y:S02]  /*0110*/  CS2R R22, SRZ ;  /* 0x0000000000167805 */ /* 0x000fe4000001ff00 */
[----:B------:R-:W-:Y:S02]  /*0120*/  LOP3.LUT R3, R2, 0x7, RZ, 0xc0, !PT ;  /* 0x0000000702037812 */ /* 0x000fe400078ec0ff */
[----:B------:R-:W-:Y:S01]  /*0130*/  SHF.R.S32.HI R4, RZ, 0x7, R4 ;  /* 0x00000007ff047819 */ /* 0x000fe20000011404 */
[----:B------:R-:W-:Y:S01]  /*0140*/  IMAD.IADD R8, R0, 0x1, -R7 ;  /* 0x0000000100087824 */ /* 0x000fe200078e0a07 */
[----:B------:R-:W-:-:S03]  /*0150*/  ISETP.NE.AND P1, PT, R3, RZ, PT ;  /* 0x000000ff0300720c */ /* 0x000fc60003f25270 */
[----:B------:R-:W-:Y:S10]  /*0160*/  @!P0 BRA `(.L_x_44) ;  /* 0x0000000000b88947 */ /* 0x000ff40003800000 */
[----:B------:R-:W0:Y:S01]  /*0170*/  LDCU.64 UR6, c[0x0][0x388] ;  /* 0x00007100ff0677ac */ /* 0x000e220008000a00 */
[----:B------:R-:W-:Y:S01]  /*0180*/  LOP3.LUT R5, R2, 0x7ffffff8, RZ, 0xc0, !PT ;  /* 0x7ffffff802057812 */ /* 0x000fe200078ec0ff */
[----:B------:R-:W-:Y:S01]  /*0190*/  IMAD.MOV.U32 R9, RZ, RZ, R8 ;  /* 0x000000ffff097224 */ /* 0x000fe200078e0008 */
[----:B------:R-:W-:Y:S01]  /*01a0*/  CS2R R22, SRZ ;  /* 0x0000000000167805 */ /* 0x000fe2000001ff00 */
[----:B------:R-:W1:Y:S01]  /*01b0*/  LDCU.64 UR4, c[0x0][0x390] ;  /* 0x00007200ff0477ac */ /* 0x000e620008000a00 */
[----:B------:R-:W-:Y:S02]  /*01c0*/  IMAD.MOV.U32 R6, RZ, RZ, R4 ;  /* 0x000000ffff067224 */ /* 0x000fe400078e0004 */
[----:B------:R-:W-:Y:S01]  /*01d0*/  IMAD.MOV R7, RZ, RZ, -R5 ;  /* 0x000000ffff077224 */ /* 0x000fe200078e0a05 */
[----:B0-----:R-:W-:Y:S02]  /*01e0*/  UIADD3 UR6, UP0, UPT, UR6, 0x140, URZ ;  /* 0x0000014006067890 */ /* 0x001fe4000ff1e0ff */
[----:B-1----:R-:W-:-:S02]  /*01f0*/  UIADD3 UR4, UP1, UPT, UR4, 0x1000, URZ ;  /* 0x0000100004047890 */ /* 0x002fc4000ff3e0ff */
[----:B------:R-:W-:Y:S02]  /*0200*/  UIADD3.X UR7, UPT, UPT, URZ, UR7, URZ, UP0, !UPT ;  /* 0x00000007ff077290 */ /* 0x000fe400087fe4ff */
[----:B------:R-:W-:-:S12]  /*0210*/  UIADD3.X UR5, UPT, UPT, URZ, UR5, URZ, UP1, !UPT ;  /* 0x00000005ff057290 */ /* 0x000fd80008ffe4ff */
.L_x_45:
[----:B------:R-:W-:Y:S02]  /*0220*/  IMAD.U32 R24, RZ, RZ, UR6 ;  /* 0x00000006ff187e24 */ /* 0x000fe4000f8e00ff */
[----:B------:R-:W-:Y:S02]  /*0230*/  IMAD.U32 R25, RZ, RZ, UR7 ;  /* 0x00000007ff197e24 */ /* 0x000fe4000f8e00ff */
[----:B------:R-:W-:Y:S02]  /*0240*/  IMAD.U32 R10, RZ, RZ, UR4 ;  /* 0x00000004ff0a7e24 */ /* 0x000fe4000f8e00ff */
[----:B------:R-:W-:Y:S02]  /*0250*/  IMAD.U32 R11, RZ, RZ, UR5 ;  /* 0x00000005ff0b7e24 */ /* 0x000fe4000f8e00ff */
[----:B------:R-:W-:-:S04]  /*0260*/  IMAD.WIDE R24, R6, 0x8, R24 ;  /* 0x0000000806187825 */ /* 0x000fc800078e0218 */
[----:B------:R-:W-:Y:S01]  /*0270*/  IMAD.WIDE R10, R9, 0x8, R10 ;  /* 0x00000008090a7825 */ /* 0x000fe200078e020a */
[----:B------:R-:W2:Y:S04]  /*0280*/  LDG.E.64 R14, desc[UR8][R24.64+-0x140] ;  /* 0xfffec008180e7981 */ /* 0x000ea8000c1e1b00 */
[----:B------:R-:W2:Y:S04]  /*0290*/  LDG.E.64 R20, desc[UR8][R10.64+-0x1000] ;  /* 0xfff000080a147981 */ /* 0x000ea8000c1e1b00 */
[----:B------:R-:W3:Y:S04]  /*02a0*/  LDG.E.64 R12, desc[UR8][R24.64+-0xf0] ;  /* 0xffff1008180c7981 */ /* 0x000ee8000c1e1b00 */
[----:B------:R-:W3:Y:S04]  /*02b0*/  LDG.E.64 R18, desc[UR8][R10.64+-0xc00] ;  /* 0xfff400080a127981 */ /* 0x000ee8000c1e1b00 */
[----:B------:R-:W4:Y:S04]  /*02c0*/  LDG.E.64 R16, desc[UR8][R24.64+-0xa0] ;  /* 0xffff600818107981 */ /* 0x000f28000c1e1b00 */
[----:B------:R-:W5:Y:S01]  /*02d0*/  LDG.E.64 R26, desc[UR8][R10.64+0xc00] ;  /* 0x000c00080a1a7981 */ /* 0x000f62000c1e1b00 */
[----:B--2---:R-:W-:-:S03]  /*02e0*/  DFMA R20, R14, R20, R22 ;  /* 0x000000140e14722b */ /* 0x004fc60000000016 */
[----:B------:R-:W4:Y:S04]  /*02f0*/  LDG.E.64 R14, desc[UR8][R10.64+-0x800] ;  /* 0xfff800080a0e7981 */ /* 0x000f28000c1e1b00 */
[----:B------:R-:W5:Y:S01]  /*0300*/  LDG.E.64 R22, desc[UR8][R24.64+0xf0] ;  /* 0x0000f00818167981 */ /* 0x000f62000c1e1b00 */
[----:B---3--:R-:W-:-:S03]  /*0310*/  DFMA R18, R12, R18, R20 ;  /* 0x000000120c12722b */ /* 0x008fc60000000014 */
[----:B------:R-:W2:Y:S04]  /*0320*/  LDG.E.64 R12, desc[UR8][R24.64+-0x50] ;  /* 0xffffb008180c7981 */ /* 0x000ea8000c1e1b00 */
[----:B------:R-:W2:Y:S01]  /*0330*/  LDG.E.64 R20, desc[UR8][R10.64+-0x400] ;  /* 0xfffc00080a147981 */ /* 0x000ea2000c1e1b00 */
[----:B----4-:R-:W-:-:S03]  /*0340*/  DFMA R14, R16, R14, R18 ;  /* 0x0000000e100e722b */ /* 0x010fc60000000012 */
[----:B------:R-:W3:Y:S04]  /*0350*/  LDG.E.64 R18, desc[UR8][R24.64] ;  /* 0x0000000818127981 */ /* 0x000ee8000c1e1b00 */
[----:B------:R-:W3:Y:S01]  /*0360*/  LDG.E.64 R16, desc[UR8][R10.64] ;  /* 0x000000080a107981 */ /* 0x000ee2000c1e1b00 */
[----:B--2---:R-:W-:-:S03]  /*0370*/  DFMA R20, R12, R20, R14 ;  /* 0x000000140c14722b */ /* 0x004fc6000000000e */
[----:B------:R-:W2:Y:S04]  /*0380*/  LDG.E.64 R12, desc[UR8][R24.64+0x50] ;  /* 0x00005008180c7981 */ /* 0x000ea8000c1e1b00 */
[----:B------:R-:W2:Y:S01]  /*0390*/  LDG.E.64 R14, desc[UR8][R10.64+0x400] ;  /* 0x000400080a0e7981 */ /* 0x000ea2000c1e1b00 */
[----:B---3--:R-:W-:-:S03]  /*03a0*/  DFMA R16, R18, R16, R20 ;  /* 0x000000101210722b */ /* 0x008fc60000000014 */
[----:B------:R-:W3:Y:S04]  /*03b0*/  LDG.E.64 R18, desc[UR8][R24.64+0xa0] ;  /* 0x0000a00818127981 */ /* 0x000ee8000c1e1b00 */
[----:B------:R-:W3:Y:S01]  /*03c0*/  LDG.E.64 R20, desc[UR8][R10.64+0x800] ;  /* 0x000800080a147981 */ /* 0x000ee2000c1e1b00 */
[----:B------:R-:W-:Y:S01]  /*03d0*/  VIADD R7, R7, 0x8 ;  /* 0x0000000807077836 */ /* 0x000fe20000000000 */
[----:B--2---:R-:W-:-:S04]  /*03e0*/  DFMA R12, R12, R14, R16 ;  /* 0x0000000e0c0c722b */ /* 0x004fc80000000010 */
[----:B------:R-:W-:Y:S01]  /*03f0*/  ISETP.NE.AND P0, PT, R7, RZ, PT ;  /* 0x000000ff0700720c */ /* 0x000fe20003f05270 */
[----:B------:R-:W-:Y:S02]  /*0400*/  VIADD R6, R6, 0x50 ;  /* 0x0000005006067836 */ /* 0x000fe40000000000 */
[----:B------:R-:W-:Y:S01]  /*0410*/  VIADD R9, R9, 0x400 ;  /* 0x0000040009097836 */ /* 0x000fe20000000000 */
[----:B---3--:R-:W-:-:S08]  /*0420*/  DFMA R12, R18, R20, R12 ;  /* 0x00000014120c722b */ /* 0x008fd0000000000c */
[----:B-----5:R-:W-:Y:S01]  /*0430*/  DFMA R22, R22, R26, R12 ;  /* 0x0000001a1616722b */ /* 0x020fe2000000000c */
[----:B------:R-:W-:Y:S10]  /*0440*/  @P0 BRA `(.L_x_45) ;  /* 0xfffffffc00740947 */ /* 0x000ff4000383ffff */
.L_x_44:
[----:B------:R-:W-:Y:S05]  /*0450*/  @!P1 BRA `(.L_x_46) ;  /* 0x0000000000c49947 */ /* 0x000fea0003800000 */
[----:B------:R-:W-:Y:S02]  /*0460*/  ISETP.GE.U32.AND P0, PT, R3, 0x4, PT ;  /* 0x000000040300780c */ /* 0x000fe40003f06070 */
[----:B------:R-:W-:-:S04]  /*0470*/  LOP3.LUT R9, R2, 0x3, RZ, 0xc0, !PT ;  /* 0x0000000302097812 */ /* 0x000fc800078ec0ff */
[----:B------:R-:W-:-:S07]  /*0480*/  ISETP.NE.AND P1, PT, R9, RZ, PT ;  /* 0x000000ff0900720c */ /* 0x000fce0003f25270 */
[----:B------:R-:W-:Y:S06]  /*0490*/  @!P0 BRA `(.L_x_47) ;  /* 0x00000000004c8947 */ /* 0x000fec0003800000 */
        /* <DEDUP_REMOVED lines=8> */
[----:B------:R-:W4:Y:S04]  /*0520*/  LDG.E.64 R10, desc[UR8][R26.64] ;  /* 0x000000081a0a7981 */ /* 0x000f28000c1e1b00 */
[----:B------:R-:W4:Y:S04]  /*0530*/  LDG.E.64 R12, desc[UR8][R6.64] ;  /* 0x00000008060c7981 */ /* 0x000f28000c1e1b00 */
[----:B------:R-:W2:Y:S04]  /*0540*/  LDG.E.64 R16, desc[UR8][R6.64+0x400] ;  /* 0x0004000806107981 */ /* 0x000ea8000c1e1b00 */
[----:B------:R-:W3:Y:S04]  /*0550*/  LDG.E.64 R20, desc[UR8][R6.64+0x800] ;  /* 0x0008000806147981 */ /* 0x000ee8000c1e1b00 */
[----:B------:R-:W5:Y:S04]  /*0560*/  LDG.E.64 R24, desc[UR8][R26.64+0xf0] ;  /* 0x0000f0081a187981 */ /* 0x000f68000c1e1b00 */
[----:B------:R-:W5:Y:S01]  /*0570*/  LDG.E.64 R28, desc[UR8][R6.64+0xc00] ;  /* 0x000c0008061c7981 */ /* 0x000f62000c1e1b00 */
[----:B------:R-:W-:Y:S01]  /*0580*/  VIADD R5, R5, 0x4 ;  /* 0x0000000405057836 */ /* 0x000fe20000000000 */
[----:B----4-:R-:W-:-:S08]  /*0590*/  DFMA R10, R10, R12, R22 ;  /* 0x0000000c0a0a722b */ /* 0x010fd00000000016 */
[----:B--2---:R-:W-:-:S08]  /*05a0*/  DFMA R10, R14, R16, R10 ;  /* 0x000000100e0a722b */ /* 0x004fd0000000000a */
[----:B---3--:R-:W-:-:S08]  /*05b0*/  DFMA R10, R18, R20, R10 ;  /* 0x00000014120a722b */ /* 0x008fd0000000000a */
[----:B-----5:R-:W-:-:S11]  /*05c0*/  DFMA R22, R24, R28, R10 ;  /* 0x0000001c1816722b */ /* 0x020fd6000000000a */
.L_x_47:
[----:B------:R-:W-:Y:S05]  /*05d0*/  @!P1 BRA `(.L_x_46) ;  /* 0x0000000000649947 */ /* 0x000fea0003800000 */
[----:B------:R-:W-:Y:S02]  /*05e0*/  ISETP.NE.AND P0, PT, R9, 0x1, PT ;  /* 0x000000010900780c */ /* 0x000fe40003f05270 */
[----:B------:R-:W-:-:S04]  /*05f0*/  LOP3.LUT R3, R2, 0x1, RZ, 0xc0, !PT ;  /* 0x0000000102037812 */ /* 0x000fc800078ec0ff */
[----:B------:R-:W-:-:S07]  /*0600*/  ISETP.NE.U32.AND P1, PT, R3, 0x1, PT ;  /* 0x000000010300780c */ /* 0x000fce0003f25070 */
[----:B------:R-:W0:Y:S01]  /*0610*/  @P0 LDC.64 R18, c[0x0][0x388] ;  /* 0x0000e200ff120b82 */ /* 0x000e220000000a00 */
[C---:B------:R-:W-:Y:S02]  /*0620*/  @P0 IMAD R3, R5.reuse, 0xa, R4 ;  /* 0x0000000a05030824 */ /* 0x040fe400078e0204 */
[C---:B------:R-:W-:Y:S02]  /*0630*/  @P0 IMAD R7, R5.reuse, 0x80, R8 ;  /* 0x0000008005070824 */ /* 0x040fe400078e0208 */
[----:B------:R-:W-:-:S03]  /*0640*/  @P0 VIADD R5, R5, 0x2 ;  /* 0x0000000205050836 */ /* 0x000fc60000000000 */
[----:B------:R-:W1:Y:S08]  /*0650*/  @P0 LDC.64 R16, c[0x0][0x390] ;  /* 0x0000e400ff100b82 */ /* 0x000e700000000a00 */
[----:B------:R-:W2:Y:S08]  /*0660*/  @!P1 LDC.64 R14, c[0x0][0x388] ;  /* 0x0000e200ff0e9b82 */ /* 0x000eb00000000a00 */
[----:B------:R-:W3:Y:S01]  /*0670*/  @!P1 LDC.64 R12, c[0x0][0x390] ;  /* 0x0000e400ff0c9b82 */ /* 0x000ee20000000a00 */
[----:B0-----:R-:W-:-:S05]  /*0680*/  @P0 IMAD.WIDE R18, R3, 0x8, R18 ;  /* 0x0000000803120825 */ /* 0x001fca00078e0212 */
[----:B------:R-:W4:Y:S01]  /*0690*/  @P0 LDG.E.64 R10, desc[UR8][R18.64] ;  /* 0x00000008120a0981 */ /* 0x000f22000c1e1b00 */
[----:B-1----:R-:W-:-:S05]  /*06a0*/  @P0 IMAD.WIDE R16, R7, 0x8, R16 ;  /* 0x0000000807100825 */ /* 0x002fca00078e0210 */
[----:B------:R-:W4:Y:S01]  /*06b0*/  @P0 LDG.E.64 R6, desc[UR8][R16.64] ;  /* 0x0000000810060981 */ /* 0x000f22000c1e1b00 */
[C---:B------:R-:W-:Y:S02]  /*06c0*/  @!P1 IMAD R3, R5.reuse, 0xa, R4 ;  /* 0x0000000a05039824 */ /* 0x040fe400078e0204 */
[----:B------:R-:W-:Y:S02]  /*06d0*/  @!P1 IMAD R21, R5, 0x80, R8 ;  /* 0x0000008005159824 */ /* 0x000fe400078e0208 */
        /* <DEDUP_REMOVED lines=9> */
.L_x_46:
[----:B------:R-:W-:Y:S01]  /*0770*/  UMOV UR4, 0x9999999a ;  /* 0x9999999a00047882 */ /* 0x000fe20000000000 */
[----:B------:R-:W-:Y:S02]  /*0780*/  UMOV UR5, 0x3fb99999 ;  /* 0x3fb9999900057882 */ /* 0x000fe40000000000 */
[----:B------:R-:W-:-:S11]  /*0790*/  DMUL R22, R22, UR4 ;  /* 0x0000000416167c28 */ /* 0x000fd60008000000 */
.L_x_43:
[----:B------:R-:W0:Y:S01]  /*07a0*/  I2F.F64 R6, R2 ;  /* 0x0000000200067312 */ /* 0x000e220000201c00 */
        /* <DEDUP_REMOVED lines=18> */
[----:B------:R-:W-:Y:S05]  /*08d0*/  CALL.REL.NOINC `($__internal_3_$__cuda_sm20_div_rn_f64_full) ;  /* 0x00000000001c7944 */ /* 0x000fea0003c00000 */
.L_x_49:
[----:B------:R-:W-:Y:S05]  /*08e0*/  BSYNC.RECONVERGENT B0 ;  /* 0x0000000000007941 */ /* 0x000fea0003800200 */
.L_x_48:
[----:B------:R-:W0:Y:S02]  /*08f0*/  LDC.64 R2, c[0x0][0x380] ;  /* 0x0000e000ff027b82 */ /* 0x000e240000000a00 */
[----:B0-----:R-:W-:-:S05]  /*0900*/  IMAD.WIDE R2, R0, 0x8, R2 ;  /* 0x0000000800027825 */ /* 0x001fca00078e0202 */
[----:B------:R-:W2:Y:S02]  /*0910*/  LDG.E.64 R6, desc[UR8][R2.64] ;  /* 0x0000000802067981 */ /* 0x000ea4000c1e1b00 */
[----:B--2---:R-:W-:-:S07]  /*0920*/  DADD R6, R6, -R4 ;  /* 0x0000000006067229 */ /* 0x004fce0000000804 */
[----:B------:R-:W-:Y:S01]  /*0930*/  STG.E.64 desc[UR8][R2.64], R6 ;  /* 0x0000000602007986 */ /* 0x000fe2000c101b08 */
[----:B------:R-:W-:Y:S05]  /*0940*/  EXIT ;  /* 0x000000000000794d */ /* 0x000fea0003800000 */
        .weak           $__internal_3_$__cuda_sm20_div_rn_f64_full
        .type           $__internal_3_$__cuda_sm20_div_rn_f64_full,@function
        .size           $__internal_3_$__cuda_sm20_div_rn_f64_full,(.L_x_94 - $__internal_3_$__cuda_sm20_div_rn_f64_full)
$__internal_3_$__cuda_sm20_div_rn_f64_full:
        /* <DEDUP_REMOVED lines=67> */
.L_x_51:
        /* <DEDUP_REMOVED lines=16> */
.L_x_54:
[----:B------:R-:W-:Y:S01]  /*0e80*/  LOP3.LUT R13, R7, 0x80000, RZ, 0xfc, !PT ;  /* 0x00080000070d7812 */ /* 0x000fe200078efcff */
[----:B------:R-:W-:Y:S01]  /*0e90*/  IMAD.MOV.U32 R12, RZ, RZ, R6 ;  /* 0x000000ffff0c7224 */ /* 0x000fe200078e0006 */
[----:B------:R-:W-:Y:S06]  /*0ea0*/  BRA `(.L_x_52) ;  /* 0x0000000000087947 */ /* 0x000fec0003800000 */
.L_x_53:
[----:B------:R-:W-:Y:S01]  /*0eb0*/  LOP3.LUT R13, R5, 0x80000, RZ, 0xfc, !PT ;  /* 0x00080000050d7812 */ /* 0x000fe200078efcff */
[----:B------:R-:W-:-:S07]  /*0ec0*/  IMAD.MOV.U32 R12, RZ, RZ, R4 ;  /* 0x000000ffff0c7224 */ /* 0x000fce00078e0004 */
.L_x_52:
[----:B------:R-:W-:Y:S05]  /*0ed0*/  BSYNC.RECONVERGENT B1 ;  /* 0x0000000000017941 */ /* 0x000fea0003800200 */
.L_x_50:
[----:B------:R-:W-:Y:S02]  /*0ee0*/  IMAD.MOV.U32 R11, RZ, RZ, 0x0 ;  /* 0x00000000ff0b7424 */ /* 0x000fe400078e00ff */
[----:B------:R-:W-:Y:S02]  /*0ef0*/  IMAD.MOV.U32 R4, RZ, RZ, R12 ;  /* 0x000000ffff047224 */ /* 0x000fe400078e000c */
[----:B------:R-:W-:Y:S01]  /*0f00*/  IMAD.MOV.U32 R5, RZ, RZ, R13 ;  /* 0x000000ffff057224 */ /* 0x000fe200078e000d */
[----:B------:R-:W-:Y:S06]  /*0f10*/  RET.REL.NODEC R10 `(_Z15update_W2_batchPdPKdS1_i) ;  /* 0xfffffff00a387950 */ /* 0x000fec0003c3ffff */
.L_x_55:
        /* <DEDUP_REMOVED lines=14> */
.L_x_94:


//--------------------- .text._Z29compute_hidden_gradient_batchPKdS0_S0_Pdi --------------------------
	.section	.text._Z29compute_hidden_gradient_batchPKdS0_S0_Pdi,"ax",@progbits
	.align	128
        .global         _Z29compute_hidden_gradient_batchPKdS0_S0_Pdi
        .type           _Z29compute_hidden_gradient_batchPKdS0_S0_Pdi,@function
        .size           _Z29compute_hidden_gradient_batchPKdS0_S0_Pdi,(.L_x_101 - _Z29compute_hidden_gradient_batchPKdS0_S0_Pdi)
        .other          _Z29compute_hidden_gradient_batchPKdS0_S0_Pdi,@"STO_CUDA_ENTRY STV_DEFAULT"
_Z29compute_hidden_gradient_batchPKdS0_S0_Pdi:
.text._Z29compute_hidden_gradient_batchPKdS0_S0_Pdi:
[----:B------:R-:W-:Y:S01]  /*0000*/  LDC R1, c[0x0][0x37c] ;  /* 0x0000df00ff017b82 */ /* 0x000fe20000000800 */
[----:B------:R-:W0:Y:S07]  /*0010*/  S2R R3, SR_TID.X ;  /* 0x0000000000037919 */ /* 0x000e2e0000002100 */
[----:B------:R-:W0:Y:S01]  /*0020*/  S2UR UR4, SR_CTAID.X ;  /* 0x00000000000479c3 */ /* 0x000e220000002500 */
[----:B------:R-:W1:Y:S01]  /*0030*/  LDCU UR5, c[0x0][0x3a0] ;  /* 0x00007400ff0577ac */ /* 0x000e620008000800 */
[----:B------:R-:W1:Y:S06]  /*0040*/  S2R R21, SR_CTAID.Y ;  /* 0x0000000000157919 */ /* 0x000e6c0000002600 */
[----:B------:R-:W0:Y:S02]  /*0050*/  LDC R0, c[0x0][0x360] ;  /* 0x0000d800ff007b82 */ /* 0x000e240000000800 */
[----:B0-----:R-:W-:Y:S01]  /*0060*/  IMAD R0, R0, UR4, R3 ;  /* 0x0000000400007c24 */ /* 0x001fe2000f8e0203 */
[----:B-1----:R-:W-:-:S04]  /*0070*/  ISETP.GE.AND P0, PT, R21, UR5, PT ;  /* 0x0000000515007c0c */ /* 0x002fc8000bf06270 */
[----:B------:R-:W-:-:S13]  /*0080*/  ISETP.GT.OR P0, PT, R0, 0x7f, P0 ;  /* 0x0000007f0000780c */ /* 0x000fda0000704670 */
[----:B------:R-:W-:Y:S05]  /*0090*/  @P0 EXIT ;  /* 0x000000000000094d */ /* 0x000fea0003800000 */
[----:B------:R-:W0:Y:S01]  /*00a0*/  LDC.64 R2, c[0x0][0x388] ;  /* 0x0000e200ff027b82 */ /* 0x000e220000000a00 */
[----:B------:R-:W1:Y:S01]  /*00b0*/  LDCU.64 UR4, c[0x0][0x358] ;  /* 0x00006b00ff0477ac */ /* 0x000e620008000a00 */
[----:B------:R-:W-:-:S06]  /*00c0*/  IMAD R7, R21, 0xa, RZ ;  /* 0x0000000a15077824 */ /* 0x000fcc00078e02ff */
[----:B------:R-:W2:Y:S01]  /*00d0*/  LDC.64 R4, c[0x0][0x380] ;  /* 0x0000e000ff047b82 */ /* 0x000ea20000000a00 */
[----:B0-----:R-:W-:-:S05]  /*00e0*/  IMAD.WIDE.U32 R2, R7, 0x8, R2 ;  /* 0x0000000807027825 */ /* 0x001fca00078e0002 */
[----:B-1----:R-:W3:Y:S01]  /*00f0*/  LDG.E.64 R26, desc[UR4][R2.64] ;  /* 0x00000004021a7981 */ /* 0x002ee2000c1e1b00 */
[----:B--2---:R-:W-:-:S03]  /*0100*/  IMAD.WIDE R4, R0, 0x8, R4 ;  /* 0x0000000800047825 */ /* 0x004fc600078e0204 */
[----:B------:R-:W2:Y:S04]  /*0110*/  LDG.E.64 R16, desc[UR4][R2.64+0x8] ;  /* 0x0000080402107981 */ /* 0x000ea8000c1e1b00 */
[----:B------:R-:W3:Y:S04]  /*0120*/  LDG.E.64 R18, desc[UR4][R4.64] ;  /* 0x0000000404127981 */ /* 0x000ee8000c1e1b00 */
[----:B------:R-:W2:Y:S04]  /*0130*/  LDG.E.64 R14, desc[UR4][R4.64+0x400] ;  /* 0x00040004040e7981 */ /* 0x000ea8000c1e1b00 */
[----:B------:R-:W4:Y:S04]  /*0140*/  LDG.E.64 R6, desc[UR4][R2.64+0x10] ;  /* 0x0000100402067981 */ /* 0x000f28000c1e1b00 */
[----:B------:R-:W4:Y:S04]  /*0150*/  LDG.E.64 R12, desc[UR4][R4.64+0x800] ;  /* 0x00080004040c7981 */ /* 0x000f28000c1e1b00 */
[----:B------:R-:W5:Y:S04]  /*0160*/  LDG.E.64 R8, desc[UR4][R2.64+0x18] ;  /* 0x0000180402087981 */ /* 0x000f68000c1e1b00 */
[----:B------:R-:W5:Y:S04]  /*0170*/  LDG.E.64 R10, desc[UR4][R4.64+0xc00] ;  /* 0x000c0004040a7981 */ /* 0x000f68000c1e1b00 */
[----:B------:R-:W5:Y:S04]  /*0180*/  LDG.E.64 R22, desc[UR4][R2.64+0x20] ;  /* 0x0000200402167981 */ /* 0x000f68000c1e1b00 */
[----:B------:R-:W5:Y:S04]  /*0190*/  LDG.E.64 R24, desc[UR4][R4.64+0x1000] ;  /* 0x0010000404187981 */ /* 0x000f68000c1e1b00 */
[----:B------:R-:W5:Y:S01]  /*01a0*/  LDG.E.64 R28, desc[UR4][R2.64+0x48] ;  /* 0x00004804021c7981 */ /* 0x000f62000c1e1b00 */
[----:B---3--:R-:W-:-:S08]  /*01b0*/  DFMA R18, R18, R26, RZ ;  /* 0x0000001a1212722b */ /* 0x008fd000000000ff */
[----:B--2---:R-:W-:Y:S02]  /*01c0*/  DFMA R14, R14, R16, R18 ;  /* 0x000000100e0e722b */ /* 0x004fe40000000012 */
[----:B------:R-:W2:Y:S04]  /*01d0*/  LDG.E.64 R18, desc[UR4][R2.64+0x28] ;  /* 0x0000280402127981 */ /* 0x000ea8000c1e1b00 */
[----:B------:R-:W2:Y:S02]  /*01e0*/  LDG.E.64 R16, desc[UR4][R4.64+0x1400] ;  /* 0x0014000404107981 */ /* 0x000ea4000c1e1b00 */
[----:B----4-:R-:W-:Y:S01]  /*01f0*/  DFMA R26, R12, R6, R14 ;  /* 0x000000060c1a722b */ /* 0x010fe2000000000e */
[----:B------:R-:W0:Y:S01]  /*0200*/  LDC.64 R6, c[0x0][0x390] ;  /* 0x0000e400ff067b82 */ /* 0x000e220000000a00 */
[----:B------:R-:W3:Y:S04]  /*0210*/  LDG.E.64 R14, desc[UR4][R2.64+0x30] ;  /* 0x00003004020e7981 */ /* 0x000ee8000c1e1b00 */
[----:B------:R-:W3:Y:S02]  /*0220*/  LDG.E.64 R12, desc[UR4][R4.64+0x1800] ;  /* 0x00180004040c7981 */ /* 0x000ee4000c1e1b00 */
[----:B-----5:R-:W-:-:S02]  /*0230*/  DFMA R26, R10, R8, R26 ;  /* 0x000000080a1a722b */ /* 0x020fc4000000001a */
[----:B------:R-:W4:Y:S04]  /*0240*/  LDG.E.64 R10, desc[UR4][R2.64+0x38] ;  /* 0x00003804020a7981 */ /* 0x000f28000c1e1b00 */
[----:B------:R-:W4:Y:S02]  /*0250*/  LDG.E.64 R8, desc[UR4][R4.64+0x1c00] ;  /* 0x001c000404087981 */ /* 0x000f24000c1e1b00 */
[----:B------:R-:W-:Y:S01]  /*0260*/  DFMA R22, R24, R22, R26 ;  /* 0x000000161816722b */ /* 0x000fe2000000001a */
[----:B------:R-:W-:Y:S01]  /*0270*/  LEA R27, R21, R0, 0x7 ;  /* 0x00000000151b7211 */ /* 0x000fe200078e38ff */
[----:B------:R-:W5:Y:S04]  /*0280*/  LDG.E.64 R24, desc[UR4][R4.64+0x2000] ;  /* 0x0020000404187981 */ /* 0x000f68000c1e1b00 */
[----:B------:R-:W5:Y:S01]  /*0290*/  LDG.E.64 R20, desc[UR4][R2.64+0x40] ;  /* 0x0000400402147981 */ /* 0x000f62000c1e1b00 */
[----:B0-----:R-:W-:-:S03]  /*02a0*/  IMAD.WIDE R6, R27, 0x8, R6 ;  /* 0x000000081b067825 */ /* 0x001fc600078e0206 */
[----:B------:R-:W5:Y:S04]  /*02b0*/  LDG.E.64 R4, desc[UR4][R4.64+0x2400] ;  /* 0x0024000404047981 */ /* 0x000f68000c1e1b00 */
[----:B------:R-:W5:Y:S01]  /*02c0*/  LDG.E.64 R6, desc[UR4][R6.64] ;  /* 0x0000000406067981 */ /* 0x000f62000c1e1b00 */
[----:B--2---:R-:W-:-:S08]  /*02d0*/  DFMA R16, R16, R18, R22 ;  /* 0x000000121010722b */ /* 0x004fd00000000016 */
[----:B---3--:R-:W-:-:S08]  /*02e0*/  DFMA R12, R12, R14, R16 ;  /* 0x0000000e0c0c722b */ /* 0x008fd00000000010 */
[----:B----4-:R-:W-:Y:S01]  /*02f0*/  DFMA R8, R8, R10, R12 ;  /* 0x0000000a0808722b */ /* 0x010fe2000000000c */
[----:B------:R-:W0:Y:S07]  /*0300*/  LDC.64 R10, c[0x0][0x398] ;  /* 0x0000e600ff0a7b82 */ /* 0x000e2e0000000a00 */
[----:B-----5:R-:W-:-:S08]  /*0310*/  DFMA R8, R24, R20, R8 ;  /* 0x000000141808722b */ /* 0x020fd00000000008 */
[----:B------:R-:W-:Y:S02]  /*0320*/  DFMA R8, R4, R28, R8 ;  /* 0x0000001c0408722b */ /* 0x000fe40000000008 */
[----:B------:R-:W-:-:S08]  /*0330*/  DSETP.GT.AND P0, PT, R6, RZ, PT ;  /* 0x000000ff0600722a */ /* 0x000fd00003f04000 */
[----:B------:R-:W-:Y:S01]  /*0340*/  FSEL R8, R8, RZ, P0 ;  /* 0x000000ff08087208 */ /* 0x000fe20000000000 */
[----:B0-----:R-:W-:Y:S01]  /*0350*/  IMAD.WIDE R2, R27, 0x8, R10 ;  /* 0x000000081b027825 */ /* 0x001fe200078e020a */
[----:B------:R-:W-:-:S05]  /*0360*/  FSEL R9, R9, RZ, P0 ;  /* 0x000000ff09097208 */ /* 0x000fca0000000000 */
[----:B------:R-:W-:Y:S01]  /*0370*/  STG.E.64 desc[UR4][R2.64], R8 ;  /* 0x0000000802007986 */ /* 0x000fe2000c101b04 */
[----:B------:R-:W-:Y:S05]  /*0380*/  EXIT ;  /* 0x000000000000794d */ /* 0x000fea0003800000 */
.L_x_56:
        /* <DEDUP_REMOVED lines=15> */
.L_x_101:


//--------------------- .text._Z29compute_output_gradient_batchPKdS0_Pdi --------------------------
	.section	.text._Z29compute_output_gradient_batchPKdS0_Pdi,"ax",@progbits
	.align	128
        .global         _Z29compute_output_gradient_batchPKdS0_Pdi
        .type           _Z29compute_output_gradient_batchPKdS0_Pdi,@function
        .size           _Z29compute_output_gradient_batchPKdS0_Pdi,(.L_x_102 - _Z29compute_output_gradient_batchPKdS0_Pdi)
        .other          _Z29compute_output_gradient_batchPKdS0_Pdi,@"STO_CUDA_ENTRY STV_DEFAULT"
_Z29compute_output_gradient_batchPKdS0_Pdi:
.text._Z29compute_output_gradient_batchPKdS0_Pdi:
        /* <DEDUP_REMOVED lines=12> */
[----:B------:R-:W-:-:S06]  /*00c0*/  IMAD R11, R11, 0xa, R0 ;  /* 0x0000000a0b0b7824 */ /* 0x000fcc00078e0200 */
[----:B------:R-:W2:Y:S08]  /*00d0*/  LDC.64 R4, c[0x0][0x388] ;  /* 0x0000e200ff047b82 */ /* 0x000eb00000000a00 */
[----:B------:R-:W3:Y:S01]  /*00e0*/  LDC.64 R8, c[0x0][0x390] ;  /* 0x0000e400ff087b82 */ /* 0x000ee20000000a00 */
[----:B0-----:R-:W-:-:S06]  /*00f0*/  IMAD.WIDE R2, R11, 0x8, R2 ;  /* 0x000000080b027825 */ /* 0x001fcc00078e0202 */
[----:B-1----:R-:W4:Y:S01]  /*0100*/  LDG.E.64 R2, desc[UR4][R2.64] ;  /* 0x0000000402027981 */ /* 0x002f22000c1e1b00 */
[----:B--2---:R-:W-:-:S06]  /*0110*/  IMAD.WIDE R4, R11, 0x8, R4 ;  /* 0x000000080b047825 */ /* 0x004fcc00078e0204 */
[----:B------:R-:W4:Y:S01]  /*0120*/  LDG.E.64 R4, desc[UR4][R4.64] ;  /* 0x0000000404047981 */ /* 0x000f22000c1e1b00 */
[----:B---3--:R-:W-:Y:S01]  /*0130*/  IMAD.WIDE R8, R11, 0x8, R8 ;  /* 0x000000080b087825 */ /* 0x008fe200078e0208 */
[----:B----4-:R-:W-:-:S07]  /*0140*/  DADD R6, R2, -R4 ;  /* 0x0000000002067229 */ /* 0x010fce0000000804 */
[----:B------:R-:W-:Y:S01]  /*0150*/  STG.E.64 desc[UR4][R8.64], R6 ;  /* 0x0000000608007986 */ /* 0x000fe2000c101b04 */
[----:B------:R-:W-:Y:S05]  /*0160*/  EXIT ;  /* 0x000000000000794d */ /* 0x000fea0003800000 */
.L_x_57:
        /* <DEDUP_REMOVED lines=9> */
.L_x_102:


//--------------------- .text._Z13softmax_batchPdi --------------------------
	.section	.text._Z13softmax_batchPdi,"ax",@progbits
	.align	128
        .global         _Z13softmax_batchPdi
        .type           _Z13softmax_batchPdi,@function
        .size           _Z13softmax_batchPdi,(.L_x_95 - _Z13softmax_batchPdi)
        .other          _Z13softmax_batchPdi,@"STO_CUDA_ENTRY STV_DEFAULT"
_Z13softmax_batchPdi:
.text._Z13softmax_batchPdi:
[----:B------:R-:W-:Y:S01]  /*0000*/  LDC R1, c[0x0][0x37c] ;  /* 0x0000df00ff017b82 */ /* 0x000fe20000000800 */
[----:B------:R-:W0:Y:S01]  /*0010*/  S2R R2, SR_CTAID.Y ;  /* 0x0000000000027919 */ /* 0x000e220000002600 */
[----:B------:R-:W0:Y:S02]  /*0020*/  LDCU UR4, c[0x0][0x388] ;  /* 0x00007100ff0477ac */ /* 0x000e240008000800 */
[----:B0-----:R-:W-:-:S13]  /*0030*/  ISETP.GE.AND P0, PT, R2, UR4, PT ;  /* 0x0000000402007c0c */ /* 0x001fda000bf06270 */
[----:B------:R-:W-:Y:S05]  /*0040*/  @P0 EXIT ;  /* 0x000000000000094d */ /* 0x000fea0003800000 */
[----:B------:R-:W0:Y:S01]  /*0050*/  S2R R7, SR_TID.X ;  /* 0x0000000000077919 */ /* 0x000e220000002100 */
[----:B------:R-:W1:Y:S01]  /*0060*/  LDC.64 R4, c[0x0][0x380] ;  /* 0x0000e000ff047b82 */ /* 0x000e620000000a00 */
[----:B------:R-:W2:Y:S01]  /*0070*/  LDCU.64 UR6, c[0x0][0x358] ;  /* 0x00006b00ff0677ac */ /* 0x000ea20008000a00 */
[C---:B0-----:R-:W-:Y:S02]  /*0080*/  ISETP.NE.AND P0, PT, R7.reuse, RZ, PT ;  /* 0x000000ff0700720c */ /* 0x041fe40003f05270 */
[----:B------:R-:W-:-:S11]  /*0090*/  ISETP.GT.U32.AND P1, PT, R7, 0x9, PT ;  /* 0x000000090700780c */ /* 0x000fd60003f24070 */
[----:B------:R-:W0:Y:S01]  /*00a0*/  @!P0 S2R R3, SR_CgaCtaId ;  /* 0x0000000000038919 */ /* 0x000e220000008800 */
[----:B------:R-:W-:-:S04]  /*00b0*/  @!P0 MOV R0, 0x400 ;  /* 0x0000040000008802 */ /* 0x000fc80000000f00 */
[----:B0-----:R-:W-:Y:S01]  /*00c0*/  @!P0 LEA R0, R3, R0, 0x18 ;  /* 0x0000000003008211 */ /* 0x001fe200078ec0ff */
[----:B------:R-:W-:-:S04]  /*00d0*/  IMAD R3, R2, 0xa, R7 ;  /* 0x0000000a02037824 */ /* 0x000fc800078e0207 */
[----:B------:R0:W-:Y:S01]  /*00e0*/  @!P0 STS.64 [R0], RZ ;  /* 0x000000ff00008388 */ /* 0x0001e20000000a00 */
[----:B-1----:R-:W-:Y:S01]  /*00f0*/  IMAD.WIDE.U32 R4, R3, 0x8, R4 ;  /* 0x0000000803047825 */ /* 0x002fe200078e0004 */
[----:B------:R-:W-:Y:S06]  /*0100*/  BAR.SYNC.DEFER_BLOCKING 0x0 ;  /* 0x0000000000007b1d */ /* 0x000fec0000010000 */
[----:B--2---:R-:W-:Y:S05]  /*0110*/  @P1 BRA `(.L_x_58) ;  /* 0x0000000400241947 */ /* 0x004fea0003800000 */
[----:B------:R-:W2:Y:S01]  /*0120*/  LDG.E.64 R2, desc[UR6][R4.64] ;  /* 0x0000000604027981 */ /* 0x000ea2000c1e1b00 */
[----:B------:R-:W-:Y:S01]  /*0130*/  IMAD.MOV.U32 R6, RZ, RZ, 0x652b82fe ;  /* 0x652b82feff067424 */ /* 0x000fe200078e00ff */
[----:B------:R-:W-:Y:S01]  /*0140*/  UMOV UR4, 0xfefa39ef ;  /* 0xfefa39ef00047882 */ /* 0x000fe20000000000 */
[----:B------:R-:W-:Y:S01]  /*0150*/  IMAD.MOV.U32 R7, RZ, RZ, 0x3ff71547 ;  /* 0x3ff71547ff077424 */ /* 0x000fe200078e00ff */
[----:B------:R-:W-:Y:S01]  /*0160*/  UMOV UR5, 0x3fe62e42 ;  /* 0x3fe62e4200057882 */ /* 0x000fe20000000000 */
[----:B0-----:R-:W0:Y:S01]  /*0170*/  S2R R0, SR_CgaCtaId ;  /* 0x0000000000007919 */ /* 0x001e220000008800 */
[----:B------:R-:W-:Y:S01]  /*0180*/  MOV R13, 0x400 ;  /* 0x00000400000d7802 */ /* 0x000fe20000000f00 */
[----:B------:R-:W-:Y:S03]  /*0190*/  BSSY.RECONVERGENT B0, `(.L_x_59) ;  /* 0x0000038000007945 */ /* 0x000fe60003800200 */
[----:B0-----:R-:W-:Y:S01]  /*01a0*/  LEA R13, R0, R13, 0x18 ;  /* 0x0000000d000d7211 */ /* 0x001fe200078ec0ff */
[----:B--2---:R-:W-:Y:S01]  /*01b0*/  DFMA R6, R2, R6, 6.75539944105574400000e+15 ;  /* 0x433800000206742b */ /* 0x004fe20000000006 */
[----:B------:R-:W-:-:S07]  /*01c0*/  FSETP.GEU.AND P0, PT, |R3|, 4.1917929649353027344, PT ;  /* 0x4086232b0300780b */ /* 0x000fce0003f0e200 */
[----:B------:R-:W-:-:S08]  /*01d0*/  DADD R10, R6, -6.75539944105574400000e+15 ;  /* 0xc3380000060a7429 */ /* 0x000fd00000000000 */
[----:B------:R-:W-:Y:S01]  /*01e0*/  DFMA R8, R10, -UR4, R2 ;  /* 0x800000040a087c2b */ /* 0x000fe20008000002 */
[----:B------:R-:W-:Y:S01]  /*01f0*/  UMOV UR4, 0x3b39803f ;  /* 0x3b39803f00047882 */ /* 0x000fe20000000000 */
[----:B------:R-:W-:-:S06]  /*0200*/  UMOV UR5, 0x3c7abc9e ;  /* 0x3c7abc9e00057882 */ /* 0x000fcc0000000000 */
[----:B------:R-:W-:Y:S01]  /*0210*/  DFMA R10, R10, -UR4, R8 ;  /* 0x800000040a0a7c2b */ /* 0x000fe20008000008 */
[----:B------:R-:W-:Y:S01]  /*0220*/  UMOV UR4, 0x69ce2bdf ;  /* 0x69ce2bdf00047882 */ /* 0x000fe20000000000 */
[----:B------:R-:W-:Y:S01]  /*0230*/  IMAD.MOV.U32 R8, RZ, RZ, -0x35dec16 ;  /* 0xfca213eaff087424 */ /* 0x000fe200078e00ff */
[----:B------:R-:W-:Y:S01]  /*0240*/  UMOV UR5, 0x3e5ade15 ;  /* 0x3e5ade1500057882 */ /* 0x000fe20000000000 */
[----:B------:R-:W-:-:S06]  /*0250*/  IMAD.MOV.U32 R9, RZ, RZ, 0x3e928af3 ;  /* 0x3e928af3ff097424 */ /* 0x000fcc00078e00ff */
[----:B------:R-:W-:Y:S01]  /*0260*/  DFMA R8, R10, UR4, R8 ;  /* 0x000000040a087c2b */ /* 0x000fe20008000008 */
[----:B------:R-:W-:Y:S01]  /*0270*/  UMOV UR4, 0x62401315 ;  /* 0x6240131500047882 */ /* 0x000fe20000000000 */
[----:B------:R-:W-:-:S06]  /*0280*/  UMOV UR5, 0x3ec71dee ;  /* 0x3ec71dee00057882 */ /* 0x000fcc0000000000 */
[----:B------:R-:W-:Y:S01]  /*0290*/  DFMA R8, R10, R8, UR4 ;  /* 0x000000040a087e2b */ /* 0x000fe20008000008 */
        /* <DEDUP_REMOVED lines=19> */
[----:B------:R0:W1:Y:S01]  /*03d0*/  LDS.64 R8, [R13] ;  /* 0x000000000d087984 */ /* 0x0000620000000a00 */
[----:B------:R-:W-:-:S05]  /*03e0*/  UMOV UR5, 0x3fe00000 ;  /* 0x3fe0000000057882 */ /* 0x000fca0000000000 */
[----:B------:R-:W-:-:S08]  /*03f0*/  DFMA R14, R10, R14, UR4 ;  /* 0x000000040a0e7e2b */ /* 0x000fd0000800000e */
[----:B------:R-:W-:-:S08]  /*0400*/  DFMA R14, R10, R14, 1 ;  /* 0x3ff000000a0e742b */ /* 0x000fd0000000000e */
[----:B------:R-:W-:-:S10]  /*0410*/  DFMA R14, R10, R14, 1 ;  /* 0x3ff000000a0e742b */ /* 0x000fd4000000000e */
[----:B------:R-:W-:Y:S02]  /*0420*/  IMAD R17, R6, 0x100000, R15 ;  /* 0x0010000006117824 */ /* 0x000fe400078e020f */
[----:B------:R-:W-:Y:S01]  /*0430*/  IMAD.MOV.U32 R16, RZ, RZ, R14 ;  /* 0x000000ffff107224 */ /* 0x000fe200078e000e */
[----:B0-----:R-:W-:Y:S06]  /*0440*/  @!P0 BRA `(.L_x_60) ;  /* 0x0000000000308947 */ /* 0x001fec0003800000 */
[----:B------:R-:W-:Y:S01]  /*0450*/  FSETP.GEU.AND P2, PT, |R3|, 4.2275390625, PT ;  /* 0x408748000300780b */ /* 0x000fe20003f4e200 */
[C---:B------:R-:W-:Y:S02]  /*0460*/  DADD R10, R2.reuse, +INF ;  /* 0x7ff00000020a7429 */ /* 0x040fe40000000000 */
[----:B------:R-:W-:-:S08]  /*0470*/  DSETP.GEU.AND P0, PT, R2, RZ, PT ;  /* 0x000000ff0200722a */ /* 0x000fd00003f0e000 */
[----:B------:R-:W-:Y:S02]  /*0480*/  FSEL R16, R10, RZ, P0 ;  /* 0x000000ff0a107208 */ /* 0x000fe40000000000 */
[----:B------:R-:W-:Y:S02]  /*0490*/  @!P2 LEA.HI R0, R6, R6, RZ, 0x1 ;  /* 0x000000060600a211 */ /* 0x000fe400078f08ff */
[----:B------:R-:W-:Y:S02]  /*04a0*/  FSEL R17, R11, RZ, P0 ;  /* 0x000000ff0b117208 */ /* 0x000fe40000000000 */
[----:B------:R-:W-:-:S05]  /*04b0*/  @!P2 SHF.R.S32.HI R3, RZ, 0x1, R0 ;  /* 0x00000001ff03a819 */ /* 0x000fca0000011400 */
[----:B------:R-:W-:Y:S02]  /*04c0*/  @!P2 IMAD.IADD R2, R6, 0x1, -R3 ;  /* 0x000000010602a824 */ /* 0x000fe400078e0a03 */
[----:B------:R-:W-:-:S03]  /*04d0*/  @!P2 IMAD R15, R3, 0x100000, R15 ;  /* 0x00100000030fa824 */ /* 0x000fc600078e020f */
[----:B------:R-:W-:Y:S01]  /*04e0*/  @!P2 LEA R3, R2, 0x3ff00000, 0x14 ;  /* 0x3ff000000203a811 */ /* 0x000fe200078ea0ff */
[----:B------:R-:W-:-:S06]  /*04f0*/  @!P2 IMAD.MOV.U32 R2, RZ, RZ, RZ ;  /* 0x000000ffff02a224 */ /* 0x000fcc00078e00ff */
[----:B------:R-:W-:-:S11]  /*0500*/  @!P2 DMUL R16, R14, R2 ;  /* 0x000000020e10a228 */ /* 0x000fd60000000000 */
.L_x_60:
[----:B------:R-:W-:Y:S05]  /*0510*/  BSYNC.RECONVERGENT B0 ;  /* 0x0000000000007941 */ /* 0x000fea0003800200 */
.L_x_59:
[----:B------:R0:W-:Y:S02]  /*0520*/  STG.E.64 desc[UR6][R4.64], R16 ;  /* 0x0000001004007986 */ /* 0x0001e4000c101b06 */
.L_x_61:
[----:B-1----:R-:W-:Y:S01]  /*0530*/  DADD R10, R8, R16 ;  /* 0x00000000080a7229 */ /* 0x002fe20000000010 */
[----:B------:R-:W-:Y:S09]  /*0540*/  YIELD ;  /* 0x0000000000007946 */ /* 0x000ff20003800000 */
[----:B------:R-:W1:Y:S02]  /*0550*/  ATOMS.CAS.64 R10, [R13], R8, R10 ;  /* 0x000000080d0a738d */ /* 0x000e64000000040a */
[----:B-1----:R-:W-:Y:S01]  /*0560*/  ISETP.NE.U32.AND P0, PT, R8, R10, PT ;  /* 0x0000000a0800720c */ /* 0x002fe20003f05070 */
[----:B------:R-:W-:-:S03]  /*0570*/  IMAD.MOV.U32 R8, RZ, RZ, R10 ;  /* 0x000000ffff087224 */ /* 0x000fc600078e000a */
[----:B------:R-:W-:Y:S01]  /*0580*/  ISETP.NE.AND.EX P0, PT, R9, R11, PT, P0 ;  /* 0x0000000b0900720c */ /* 0x000fe20003f05300 */
[----:B------:R-:W-:-:S12]  /*0590*/  IMAD.MOV.U32 R9, RZ, RZ, R11 ;  /* 0x000000ffff097224 */ /* 0x000fd800078e000b */
[----:B------:R-:W-:Y:S05]  /*05a0*/  @P0 BRA `(.L_x_61) ;  /* 0xfffffffc00e00947 */ /* 0x000fea000383ffff */
.L_x_58:
[----:B------:R-:W-:Y:S05]  /*05b0*/  WARPSYNC.ALL ;  /* 0x0000000000007948 */ /* 0x000fea0003800000 */
[----:B------:R-:W-:Y:S06]  /*05c0*/  BAR.SYNC.DEFER_BLOCKING 0x0 ;  /* 0x0000000000007b1d */ /* 0x000fec0000010000 */
[----:B------:R-:W-:Y:S05]  /*05d0*/  @P1 EXIT ;  /* 0x000000000000194d */ /* 0x000fea0003800000 */
[----:B------:R-:W2:Y:S01]  /*05e0*/  LDG.E.64 R8, desc[UR6][R4.64] ;  /* 0x0000000604087981 */ /* 0x000ea2000c1e1b00 */
[----:B------:R-:W1:Y:S01]  /*05f0*/  S2UR UR5, SR_CgaCtaId ;  /* 0x00000000000579c3 */ /* 0x000e620000008800 */
[----:B------:R-:W-:Y:S01]  /*0600*/  UMOV UR4, 0x400 ;  /* 0x0000040000047882 */ /* 0x000fe20000000000 */
[----:B------:R-:W-:Y:S01]  /*0610*/  IMAD.MOV.U32 R2, RZ, RZ, 0x1 ;  /* 0x00000001ff027424 */ /* 0x000fe200078e00ff */
[----:B------:R-:W-:Y:S01]  /*0620*/  BSSY.RECONVERGENT B0, `(.L_x_62) ;  /* 0x0000014000007945 */ /* 0x000fe20003800200 */
[----:B-1----:R-:W-:-:S09]  /*0630*/  ULEA UR4, UR5, UR4, 0x18 ;  /* 0x0000000405047291 */ /* 0x002fd2000f8ec0ff */
[----:B------:R-:W1:Y:S02]  /*0640*/  LDS.64 R6, [UR4] ;  /* 0x00000004ff067984 */ /* 0x000e640008000a00 */
[----:B-1----:R-:W1:Y:S02]  /*0650*/  MUFU.RCP64H R3, R7 ;  /* 0x0000000700037308 */ /* 0x002e640000001800 */
[----:B-1----:R-:W-:-:S08]  /*0660*/  DFMA R10, -R6, R2, 1 ;  /* 0x3ff00000060a742b */ /* 0x002fd00000000102 */
[----:B------:R-:W-:-:S08]  /*0670*/  DFMA R10, R10, R10, R10 ;  /* 0x0000000a0a0a722b */ /* 0x000fd0000000000a */
[----:B------:R-:W-:-:S08]  /*0680*/  DFMA R10, R2, R10, R2 ;  /* 0x0000000a020a722b */ /* 0x000fd00000000002 */
[----:B------:R-:W-:-:S08]  /*0690*/  DFMA R2, -R6, R10, 1 ;  /* 0x3ff000000602742b */ /* 0x000fd0000000010a */
[----:B------:R-:W-:-:S08]  /*06a0*/  DFMA R2, R10, R2, R10 ;  /* 0x000000020a02722b */ /* 0x000fd0000000000a */
[----:B--2---:R-:W-:Y:S01]  /*06b0*/  DMUL R10, R8, R2 ;  /* 0x00000002080a7228 */ /* 0x004fe20000000000 */
[----:B------:R-:W-:-:S07]  /*06c0*/  FSETP.GEU.AND P1, PT, |R9|, 6.5827683646048100446e-37, PT ;  /* 0x036000000900780b */ /* 0x000fce0003f2e200 */
[----:B------:R-:W-:-:S08]  /*06d0*/  DFMA R12, -R6, R10, R8 ;  /* 0x0000000a060c722b */ /* 0x000fd00000000108 */
[----:B------:R-:W-:-:S10]  /*06e0*/  DFMA R2, R2, R12, R10 ;  /* 0x0000000c0202722b */ /* 0x000fd4000000000a */
[----:B0-----:R-:W-:-:S05]  /*06f0*/  FFMA R0, RZ, R7, R3 ;  /* 0x00000007ff007223 */ /* 0x001fca0000000003 */
[----:B------:R-:W-:-:S13]  /*0700*/  FSETP.GT.AND P0, PT, |R0|, 1.469367938527859385e-39, PT ;  /* 0x001000000000780b */ /* 0x000fda0003f04200 */
[----:B------:R-:W-:Y:S05]  /*0710*/  @P0 BRA P1, `(.L_x_63) ;  /* 0x0000000000100947 */ /* 0x000fea0000800000 */
[----:B------:R-:W-:-:S07]  /*0720*/  MOV R0, 0x740 ;  /* 0x0000074000007802 */ /* 0x000fce0000000f00 */
[----:B------:R-:W-:Y:S05]  /*0730*/  CALL.REL.NOINC `($__internal_4_$__cuda_sm20_div_rn_f64_full) ;  /* 0x0000000000147944 */ /* 0x000fea0003c00000 */
[----:B------:R-:W-:Y:S02]  /*0740*/  IMAD.MOV.U32 R2, RZ, RZ, R12 ;  /* 0x000000ffff027224 */ /* 0x000fe400078e000c */
[----:B------:R-:W-:-:S07]  /*0750*/  IMAD.MOV.U32 R3, RZ, RZ, R13 ;  /* 0x000000ffff037224 */ /* 0x000fce00078e000d */
.L_x_63:
[----:B------:R-:W-:Y:S05]  /*0760*/  BSYNC.RECONVERGENT B0 ;  /* 0x0000000000007941 */ /* 0x000fea0003800200 */
.L_x_62:
[----:B------:R-:W-:Y:S01]  /*0770*/  STG.E.64 desc[UR6][R4.64], R2 ;  /* 0x0000000204007986 */ /* 0x000fe2000c101b06 */
[----:B------:R-:W-:Y:S05]  /*0780*/  EXIT ;  /* 0x000000000000794d */ /* 0x000fea0003800000 */
        .weak           $__internal_4_$__cuda_sm20_div_rn_f64_full
        .type           $__internal_4_$__cuda_sm20_div_rn_f64_full,@function
        .size           $__internal_4_$__cuda_sm20_div_rn_f64_full,(.L_x_95 - $__internal_4_$__cuda_sm20_div_rn_f64_full)
$__internal_4_$__cuda_sm20_div_rn_f64_full:
        /* <DEDUP_REMOVED lines=67> */
.L_x_65:
        /* <DEDUP_REMOVED lines=16> */
.L_x_68:
[----:B------:R-:W-:Y:S01]  /*0cc0*/  LOP3.LUT R13, R7, 0x80000, RZ, 0xfc, !PT ;  /* 0x00080000070d7812 */ /* 0x000fe200078efcff */
[----:B------:R-:W-:Y:S01]  /*0cd0*/  IMAD.MOV.U32 R12, RZ, RZ, R6 ;  /* 0x000000ffff0c7224 */ /* 0x000fe200078e0006 */
[----:B------:R-:W-:Y:S06]  /*0ce0*/  BRA `(.L_x_66) ;  /* 0x0000000000087947 */ /* 0x000fec0003800000 */
.L_x_67:
[----:B------:R-:W-:Y:S01]  /*0cf0*/  LOP3.LUT R13, R9, 0x80000, RZ, 0xfc, !PT ;  /* 0x00080000090d7812 */ /* 0x000fe200078efcff */
[----:B------:R-:W-:-:S07]  /*0d00*/  IMAD.MOV.U32 R12, RZ, RZ, R8 ;  /* 0x000000ffff0c7224 */ /* 0x000fce00078e0008 */
.L_x_66:
[----:B------:R-:W-:Y:S05]  /*0d10*/  BSYNC.RECONVERGENT B1 ;  /* 0x0000000000017941 */ /* 0x000fea0003800200 */
.L_x_64:
[----:B------:R-:W-:Y:S02]  /*0d20*/  IMAD.MOV.U32 R2, RZ, RZ, R0 ;  /* 0x000000ffff027224 */ /* 0x000fe400078e0000 */
[----:B------:R-:W-:-:S04]  /*0d30*/  IMAD.MOV.U32 R3, RZ, RZ, 0x0 ;  /* 0x00000000ff037424 */ /* 0x000fc800078e00ff */
[----:B------:R-:W-:Y:S05]  /*0d40*/  RET.REL.NODEC R2 `(_Z13softmax_batchPdi) ;  /* 0xfffffff002ac7950 */ /* 0x000fea0003c3ffff */
.L_x_69:
        /* <DEDUP_REMOVED lines=11> */
.L_x_95:


//--------------------- .text._Z20forward_output_batchPKdS0_S0_Pdi --------------------------
	.section	.text._Z20forward_output_batchPKdS0_S0_Pdi,"ax",@progbits
	.align	128
        .global         _Z20forward_output_batchPKdS0_S0_Pdi
        .type           _Z20forward_output_batchPKdS0_S0_Pdi,@function
        .size           _Z20forward_output_batchPKdS0_S0_Pdi,(.L_x_104 - _Z20forward_output_batchPKdS0_S0_Pdi)
        .other          _Z20forward_output_batchPKdS0_S0_Pdi,@"STO_CUDA_ENTRY STV_DEFAULT"
_Z20forward_output_batchPKdS0_S0_Pdi:
.text._Z20forward_output_batchPKdS0_S0_Pdi:
        /* <DEDUP_REMOVED lines=12> */
[----:B------:R-:W2:Y:S06]  /*00c0*/  LDCU.64 UR6, c[0x0][0x388] ;  /* 0x00007100ff0677ac */ /* 0x000eac0008000a00 */
[----:B------:R-:W3:Y:S01]  /*00d0*/  LDC.64 R2, c[0x0][0x380] ;  /* 0x0000e000ff027b82 */ /* 0x000ee20000000a00 */
[----:B0-----:R-:W-:-:S06]  /*00e0*/  IMAD.WIDE R8, R19, 0x8, R8 ;  /* 0x0000000813087825 */ /* 0x001fcc00078e0208 */
[----:B-1----:R-:W5:Y:S01]  /*00f0*/  LDG.E.64 R8, desc[UR8][R8.64] ;  /* 0x0000000808087981 */ /* 0x002f62000c1e1b00 */
[----:B--2---:R-:W-:Y:S01]  /*0100*/  UIADD3 UR5, UP0, UPT, UR6, 0x40, URZ ;  /* 0x0000004006057890 */ /* 0x004fe2000ff1e0ff */
[----:B---3--:R-:W-:Y:S01]  /*0110*/  IMAD.WIDE.U32 R2, R0, 0x400, R2 ;  /* 0x0000040000027825 */ /* 0x008fe200078e0002 */
[----:B------:R-:W-:Y:S02]  /*0120*/  UMOV UR4, URZ ;  /* 0x000000ff00047c82 */ /* 0x000fe40008000000 */
[----:B------:R-:W-:Y:S01]  /*0130*/  UIADD3.X UR6, UPT, UPT, URZ, UR7, URZ, UP0, !UPT ;  /* 0x00000007ff067290 */ /* 0x000fe200087fe4ff */
[----:B------:R-:W-:Y:S01]  /*0140*/  IMAD.SHL.U32 R18, R19, 0x80, RZ ;  /* 0x0000008013127824 */ /* 0x000fe200078e00ff */
[----:B------:R-:W-:-:S04]  /*0150*/  IADD3 R10, P0, PT, R2, 0x40, RZ ;  /* 0x00000040020a7810 */ /* 0x000fc80007f1e0ff */
[----:B------:R-:W-:-:S09]  /*0160*/  IADD3.X R11, PT, PT, RZ, R3, RZ, P0, !PT ;  /* 0x00000003ff0b7210 */ /* 0x000fd200007fe4ff */
.L_x_70:
[----:B------:R-:W-:Y:S01]  /*0170*/  MOV R4, UR5 ;  /* 0x0000000500047c02 */ /* 0x000fe20008000f00 */
[----:B------:R-:W-:Y:S01]  /*0180*/  IMAD.U32 R5, RZ, RZ, UR6 ;  /* 0x00000006ff057e24 */ /* 0x000fe2000f8e00ff */
[----:B------:R-:W-:Y:S01]  /*0190*/  MOV R2, R10 ;  /* 0x0000000a00027202 */ /* 0x000fe20000000f00 */
[----:B------:R-:W-:Y:S02]  /*01a0*/  IMAD.MOV.U32 R3, RZ, RZ, R11 ;  /* 0x000000ffff037224 */ /* 0x000fe400078e000b */
[----:B------:R-:W-:-:S03]  /*01b0*/  IMAD.WIDE R4, R18, 0x8, R4 ;  /* 0x0000000812047825 */ /* 0x000fc600078e0204 */
[----:B------:R-:W2:Y:S04]  /*01c0*/  LDG.E.64 R24, desc[UR8][R2.64+-0x40] ;  /* 0xffffc00802187981 */ /* 0x000ea8000c1e1b00 */
[----:B------:R-:W2:Y:S04]  /*01d0*/  LDG.E.64 R10, desc[UR8][R4.64+-0x40] ;  /* 0xffffc008040a7981 */ /* 0x000ea8000c1e1b00 */
[----:B------:R-:W3:Y:S04]  /*01e0*/  LDG.E.64 R6, desc[UR8][R2.64+-0x38] ;  /* 0xffffc80802067981 */ /* 0x000ee8000c1e1b00 */
[----:B------:R-:W3:Y:S04]  /*01f0*/  LDG.E.64 R12, desc[UR8][R4.64+-0x38] ;  /* 0xffffc808040c7981 */ /* 0x000ee8000c1e1b00 */
[----:B------:R-:W4:Y:S04]  /*0200*/  LDG.E.64 R20, desc[UR8][R2.64+-0x30] ;  /* 0xffffd00802147981 */ /* 0x000f28000c1e1b00 */
[----:B------:R-:W4:Y:S04]  /*0210*/  LDG.E.64 R22, desc[UR8][R4.64+-0x30] ;  /* 0xffffd00804167981 */ /* 0x000f28000c1e1b00 */
[----:B------:R-:W4:Y:S04]  /*0220*/  LDG.E.64 R14, desc[UR8][R2.64+-0x28] ;  /* 0xffffd808020e7981 */ /* 0x000f28000c1e1b00 */
[----:B------:R-:W4:Y:S01]  /*0230*/  LDG.E.64 R16, desc[UR8][R4.64+-0x28] ;  /* 0xffffd80804107981 */ /* 0x000f22000c1e1b00 */
[----:B--2--5:R-:W-:-:S03]  /*0240*/  DFMA R24, R10, R24, R8 ;  /* 0x000000180a18722b */ /* 0x024fc60000000008 */
[----:B------:R-:W2:Y:S04]  /*0250*/  LDG.E.64 R8, desc[UR8][R2.64+-0x20] ;  /* 0xffffe00802087981 */ /* 0x000ea8000c1e1b00 */
[----:B------:R-:W2:Y:S01]  /*0260*/  LDG.E.64 R10, desc[UR8][R4.64+-0x20] ;  /* 0xffffe008040a7981 */ /* 0x000ea2000c1e1b00 */
[----:B---3--:R-:W-:-:S03]  /*0270*/  DFMA R24, R12, R6, R24 ;  /* 0x000000060c18722b */ /* 0x008fc60000000018 */
[----:B------:R-:W3:Y:S04]  /*0280*/  LDG.E.64 R6, desc[UR8][R2.64+-0x18] ;  /* 0xffffe80802067981 */ /* 0x000ee8000c1e1b00 */
[----:B------:R-:W3:Y:S01]  /*0290*/  LDG.E.64 R12, desc[UR8][R4.64+-0x18] ;  /* 0xffffe808040c7981 */ /* 0x000ee2000c1e1b00 */
[----:B----4-:R-:W-:-:S03]  /*02a0*/  DFMA R24, R22, R20, R24 ;  /* 0x000000141618722b */ /* 0x010fc60000000018 */
[----:B------:R-:W4:Y:S04]  /*02b0*/  LDG.E.64 R20, desc[UR8][R2.64+-0x10] ;  /* 0xfffff00802147981 */ /* 0x000f28000c1e1b00 */
[----:B------:R-:W4:Y:S01]  /*02c0*/  LDG.E.64 R22, desc[UR8][R4.64+-0x10] ;  /* 0xfffff00804167981 */ /* 0x000f22000c1e1b00 */
[----:B------:R-:W-:-:S03]  /*02d0*/  DFMA R24, R16, R14, R24 ;  /* 0x0000000e1018722b */ /* 0x000fc60000000018 */
[----:B------:R-:W4:Y:S04]  /*02e0*/  LDG.E.64 R16, desc[UR8][R2.64+-0x8] ;  /* 0xfffff80802107981 */ /* 0x000f28000c1e1b00 */
[----:B------:R-:W4:Y:S01]  /*02f0*/  LDG.E.64 R14, desc[UR8][R4.64+-0x8] ;  /* 0xfffff808040e7981 */ /* 0x000f22000c1e1b00 */
[----:B--2---:R-:W-:-:S03]  /*0300*/  DFMA R24, R10, R8, R24 ;  /* 0x000000080a18722b */ /* 0x004fc60000000018 */
        /* <DEDUP_REMOVED lines=23> */
[----:B------:R-:W-:Y:S01]  /*0480*/  UIADD3 UR4, UPT, UPT, UR4, 0x10, URZ ;  /* 0x0000001004047890 */ /* 0x000fe2000fffe0ff */
[----:B------:R-:W-:-:S03]  /*0490*/  IADD3 R18, PT, PT, R18, 0x10, RZ ;  /* 0x0000001012127810 */ /* 0x000fc60007ffe0ff */
[----:B------:R-:W-:Y:S01]  /*04a0*/  UISETP.NE.AND UP0, UPT, UR4, 0x80, UPT ;  /* 0x000000800400788c */ /* 0x000fe2000bf05270 */
[----:B--2---:R-:W-:Y:S01]  /*04b0*/  DFMA R8, R10, R8, R24 ;  /* 0x000000080a08722b */ /* 0x004fe20000000018 */
[----:B------:R-:W-:-:S04]  /*04c0*/  IADD3 R10, P0, PT, R2, 0x80, RZ ;  /* 0x00000080020a7810 */ /* 0x000fc80007f1e0ff */
[----:B------:R-:W-:-:S03]  /*04d0*/  IADD3.X R11, PT, PT, RZ, R3, RZ, P0, !PT ;  /* 0x00000003ff0b7210 */ /* 0x000fc600007fe4ff */
[----:B---3--:R-:W-:-:S08]  /*04e0*/  DFMA R6, R6, R12, R8 ;  /* 0x0000000c0606722b */ /* 0x008fd00000000008 */
[----:B----4-:R-:W-:-:S08]  /*04f0*/  DFMA R6, R20, R22, R6 ;  /* 0x000000161406722b */ /* 0x010fd00000000006 */
[----:B------:R-:W-:Y:S01]  /*0500*/  DFMA R8, R16, R14, R6 ;  /* 0x0000000e1008722b */ /* 0x000fe20000000006 */
[----:B------:R-:W-:Y:S10]  /*0510*/  BRA.U UP0, `(.L_x_70) ;  /* 0xfffffffd00147547 */ /* 0x000ff4000b83ffff */
[----:B------:R-:W0:Y:S01]  /*0520*/  LDC.64 R2, c[0x0][0x398] ;  /* 0x0000e600ff027b82 */ /* 0x000e220000000a00 */
[----:B------:R-:W-:-:S04]  /*0530*/  IMAD R19, R0, 0xa, R19 ;  /* 0x0000000a00137824 */ /* 0x000fc800078e0213 */
[----:B0-----:R-:W-:-:S05]  /*0540*/  IMAD.WIDE R2, R19, 0x8, R2 ;  /* 0x0000000813027825 */ /* 0x001fca00078e0202 */
[----:B------:R-:W-:Y:S01]  /*0550*/  STG.E.64 desc[UR8][R2.64], R8 ;  /* 0x0000000802007986 */ /* 0x000fe2000c101b08 */
[----:B------:R-:W-:Y:S05]  /*0560*/  EXIT ;  /* 0x000000000000794d */ /* 0x000fea0003800000 */
.L_x_71:
        /* <DEDUP_REMOVED lines=9> */
.L_x_104:


//--------------------- .text._Z20forward_hidden_batchPKdS0_S0_Pdi --------------------------
	.section	.text._Z20forward_hidden_batchPKdS0_S0_Pdi,"ax",@progbits
	.align	128
        .global         _Z20forward_hidden_batchPKdS0_S0_Pdi
        .type           _Z20forward_hidden_batchPKdS0_S0_Pdi,@function
        .size           _Z20forward_hidden_batchPKdS0_S0_Pdi,(.L_x_105 - _Z20forward_hidden_batchPKdS0_S0_Pdi)
        .other          _Z20forward_hidden_batchPKdS0_S0_Pdi,@"STO_CUDA_ENTRY STV_DEFAULT"
_Z20forward_hidden_batchPKdS0_S0_Pdi:
.text._Z20forward_hidden_batchPKdS0_S0_Pdi:
        /* <DEDUP_REMOVED lines=20> */
[----:B------:R-:W-:Y:S01]  /*0140*/  IMAD R18, R19, 0x310, RZ ;  /* 0x0000031013127824 */ /* 0x000fe200078e02ff */
[----:B------:R-:W-:-:S05]  /*0150*/  IADD3 R10, P0, PT, R2, 0x40, RZ ;  /* 0x00000040020a7810 */ /* 0x000fca0007f1e0ff */
[----:B------:R-:W-:-:S08]  /*0160*/  IMAD.X R11, RZ, RZ, R3, P0 ;  /* 0x000000ffff0b7224 */ /* 0x000fd000000e0603 */
.L_x_72:
        /* <DEDUP_REMOVED lines=53> */
[----:B------:R-:W-:-:S05]  /*04c0*/  IADD3 R10, P0, PT, R2, 0x80, RZ ;  /* 0x00000080020a7810 */ /* 0x000fca0007f1e0ff */
[----:B------:R-:W-:Y:S02]  /*04d0*/  IMAD.X R11, RZ, RZ, R3, P0 ;  /* 0x000000ffff0b7224 */ /* 0x000fe400000e0603 */
[----:B---3--:R-:W-:-:S08]  /*04e0*/  DFMA R6, R6, R12, R8 ;  /* 0x0000000c0606722b */ /* 0x008fd00000000008 */
[----:B----4-:R-:W-:-:S08]  /*04f0*/  DFMA R6, R20, R22, R6 ;  /* 0x000000161406722b */ /* 0x010fd00000000006 */
[----:B------:R-:W-:Y:S01]  /*0500*/  DFMA R8, R16, R14, R6 ;  /* 0x0000000e1008722b */ /* 0x000fe20000000006 */
[----:B------:R-:W-:Y:S10]  /*0510*/  BRA.U UP0, `(.L_x_72) ;  /* 0xfffffffd00147547 */ /* 0x000ff4000b83ffff */
[----:B------:R-:W0:Y:S01]  /*0520*/  LDC.64 R4, c[0x0][0x398] ;  /* 0x0000e600ff047b82 */ /* 0x000e220000000a00 */
[----:B------:R-:W-:Y:S01]  /*0530*/  DSETP.MAX.AND P0, P1, RZ, R8, PT ;  /* 0x00000008ff00722a */ /* 0x000fe2000390f000 */
[----:B------:R-:W-:Y:S01]  /*0540*/  IMAD R19, R0, 0x80, R19 ;  /* 0x0000008000137824 */ /* 0x000fe200078e0213 */
[----:B------:R-:W-:Y:S01]  /*0550*/  MOV R3, R9 ;  /* 0x0000000900037202 */ /* 0x000fe20000000f00 */
[----:B------:R-:W-:Y:S01]  /*0560*/  IMAD.MOV.U32 R0, RZ, RZ, RZ ;  /* 0x000000ffff007224 */ /* 0x000fe200078e00ff */
[----:B------:R-:W-:-:S04]  /*0570*/  MOV R2, RZ ;  /* 0x000000ff00027202 */ /* 0x000fc80000000f00 */
[----:B------:R-:W-:Y:S02]  /*0580*/  FSEL R7, R0, R3, P0 ;  /* 0x0000000300077208 */ /* 0x000fe40000000000 */
[----:B------:R-:W-:-:S04]  /*0590*/  SEL R2, R2, R8, P0 ;  /* 0x0000000802027207 */ /* 0x000fc80000000000 */
[----:B------:R-:W-:-:S04]  /*05a0*/  @P1 LOP3.LUT R7, R3, 0x80000, RZ, 0xfc, !PT ;  /* 0x0008000003071812 */ /* 0x000fc800078efcff */
[----:B------:R-:W-:Y:S01]  /*05b0*/  MOV R3, R7 ;  /* 0x0000000700037202 */ /* 0x000fe20000000f00 */
[----:B0-----:R-:W-:-:S05]  /*05c0*/  IMAD.WIDE R4, R19, 0x8, R4 ;  /* 0x0000000813047825 */ /* 0x001fca00078e0204 */
[----:B------:R-:W-:Y:S01]  /*05d0*/  STG.E.64 desc[UR8][R4.64], R2 ;  /* 0x0000000204007986 */ /* 0x000fe2000c101b08 */
[----:B------:R-:W-:Y:S05]  /*05e0*/  EXIT ;  /* 0x000000000000794d */ /* 0x000fea0003800000 */
.L_x_73:
        /* <DEDUP_REMOVED lines=9> */
.L_x_105:


//--------------------- .text._Z17softmax_optimizedPd --------------------------
	.section	.text._Z17softmax_optimizedPd,"ax",@progbits
	.align	128
        .global         _Z17softmax_optimizedPd
        .type           _Z17softmax_optimizedPd,@function
        .size           _Z17softmax_optimizedPd,(.L_x_96 - _Z17softmax_optimizedPd)
        .other          _Z17softmax_optimizedPd,@"STO_CUDA_ENTRY STV_DEFAULT"
_Z17softmax_optimizedPd:
.text._Z17softmax_optimizedPd:
[----:B------:R-:W-:Y:S01]  /*0000*/  LDC R1, c[0x0][0x37c] ;  /* 0x0000df00ff017b82 */ /* 0x000fe20000000800 */
[----:B------:R-:W0:Y:S07]  /*0010*/  S2R R7, SR_TID.X ;  /* 0x0000000000077919 */ /* 0x000e2e0000002100 */
[----:B------:R-:W1:Y:S01]  /*0020*/  LDC.64 R4, c[0x0][0x380] ;  /* 0x0000e000ff047b82 */ /* 0x000e620000000a00 */
[----:B------:R-:W2:Y:S01]  /*0030*/  LDCU.64 UR6, c[0x0][0x358] ;  /* 0x00006b00ff0677ac */ /* 0x000ea20008000a00 */
[C---:B0-----:R-:W-:Y:S01]  /*0040*/  ISETP.NE.AND P0, PT, R7.reuse, RZ, PT ;  /* 0x000000ff0700720c */ /* 0x041fe20003f05270 */
[C---:B-1----:R-:W-:Y:S01]  /*0050*/  IMAD.WIDE.U32 R4, R7.reuse, 0x8, R4 ;  /* 0x0000000807047825 */ /* 0x042fe200078e0004 */
[----:B------:R-:W-:-:S11]  /*0060*/  ISETP.GT.U32.AND P1, PT, R7, 0x9, PT ;  /* 0x000000090700780c */ /* 0x000fd60003f24070 */
[----:B------:R-:W0:Y:S01]  /*0070*/  @!P0 S2R R3, SR_CgaCtaId ;  /* 0x0000000000038919 */ /* 0x000e220000008800 */
[----:B------:R-:W-:-:S04]  /*0080*/  @!P0 MOV R0, 0x400 ;  /* 0x0000040000008802 */ /* 0x000fc80000000f00 */
[----:B0-----:R-:W-:-:S05]  /*0090*/  @!P0 LEA R0, R3, R0, 0x18 ;  /* 0x0000000003008211 */ /* 0x001fca00078ec0ff */
[----:B------:R0:W-:Y:S01]  /*00a0*/  @!P0 STS.64 [R0], RZ ;  /* 0x000000ff00008388 */ /* 0x0001e20000000a00 */
        /* <DEDUP_REMOVED lines=65> */
.L_x_76:
[----:B------:R-:W-:Y:S05]  /*04c0*/  BSYNC.RECONVERGENT B0 ;  /* 0x0000000000007941 */ /* 0x000fea0003800200 */
.L_x_75:
[----:B------:R0:W-:Y:S02]  /*04d0*/  STG.E.64 desc[UR6][R4.64], R16 ;  /* 0x0000001004007986 */ /* 0x0001e4000c101b06 */
.L_x_77:
        /* <DEDUP_REMOVED lines=8> */
.L_x_74:
        /* <DEDUP_REMOVED lines=24> */
[----:B------:R-:W-:Y:S05]  /*06e0*/  CALL.REL.NOINC `($__internal_5_$__cuda_sm20_div_rn_f64_full) ;  /* 0x0000000000147944 */ /* 0x000fea0003c00000 */
[----:B------:R-:W-:Y:S02]  /*06f0*/  IMAD.MOV.U32 R2, RZ, RZ, R12 ;  /* 0x000000ffff027224 */ /* 0x000fe400078e000c */
[----:B------:R-:W-:-:S07]  /*0700*/  IMAD.MOV.U32 R3, RZ, RZ, R13 ;  /* 0x000000ffff037224 */ /* 0x000fce00078e000d */
.L_x_79:
[----:B------:R-:W-:Y:S05]  /*0710*/  BSYNC.RECONVERGENT B0 ;  /* 0x0000000000007941 */ /* 0x000fea0003800200 */
.L_x_78:
[----:B------:R-:W-:Y:S01]  /*0720*/  STG.E.64 desc[UR6][R4.64], R2 ;  /* 0x0000000204007986 */ /* 0x000fe2000c101b06 */
[----:B------:R-:W-:Y:S05]  /*0730*/  EXIT ;  /* 0x000000000000794d */ /* 0x000fea0003800000 */
        .weak           $__internal_5_$__cuda_sm20_div_rn_f64_full
        .type           $__internal_5_$__cuda_sm20_div_rn_f64_full,@function
        .size           $__internal_5_$__cuda_sm20_div_rn_f64_full,(.L_x_96 - $__internal_5_$__cuda_sm20_div_rn_f64_full)
$__internal_5_$__cuda_sm20_div_rn_f64_full:
        /* <DEDUP_REMOVED lines=67> */
.L_x_81:
        /* <DEDUP_REMOVED lines=16> */
.L_x_84:
[----:B------:R-:W-:Y:S01]  /*0c70*/  LOP3.LUT R13, R7, 0x80000, RZ, 0xfc, !PT ;  /* 0x00080000070d7812 */ /* 0x000fe200078efcff */
[----:B------:R-:W-:Y:S01]  /*0c80*/  IMAD.MOV.U32 R12, RZ, RZ, R6 ;  /* 0x000000ffff0c7224 */ /* 0x000fe200078e0006 */
[----:B------:R-:W-:Y:S06]  /*0c90*/  BRA `(.L_x_82) ;  /* 0x0000000000087947 */ /* 0x000fec0003800000 */
.L_x_83:
[----:B------:R-:W-:Y:S01]  /*0ca0*/  LOP3.LUT R13, R9, 0x80000, RZ, 0xfc, !PT ;  /* 0x00080000090d7812 */ /* 0x000fe200078efcff */
[----:B------:R-:W-:-:S07]  /*0cb0*/  IMAD.MOV.U32 R12, RZ, RZ, R8 ;  /* 0x000000ffff0c7224 */ /* 0x000fce00078e0008 */
.L_x_82:
[----:B------:R-:W-:Y:S05]  /*0cc0*/  BSYNC.RECONVERGENT B1 ;  /* 0x0000000000017941 */ /* 0x000fea0003800200 */
.L_x_80:
[----:B------:R-:W-:Y:S02]  /*0cd0*/  IMAD.MOV.U32 R2, RZ, RZ, R0 ;  /* 0x000000ffff027224 */ /* 0x000fe400078e0000 */
[----:B------:R-:W-:-:S04]  /*0ce0*/  IMAD.MOV.U32 R3, RZ, RZ, 0x0 ;  /* 0x00000000ff037424 */ /* 0x000fc800078e00ff */
[----:B------:R-:W-:Y:S05]  /*0cf0*/  RET.REL.NODEC R2 `(_Z17softmax_optimizedPd) ;  /* 0xfffffff002c07950 */ /* 0x000fea0003c3ffff */
.L_x_85:
        /* <DEDUP_REMOVED lines=16> */
.L_x_96:


//--------------------- .text._Z24forward_output_optimizedPKdS0_S0_Pd --------------------------
	.section	.text._Z24forward_output_optimizedPKdS0_S0_Pd,"ax",@progbits
	.align	128
        .global         _Z24forward_output_optimizedPKdS0_S0_Pd
        .type           _Z24forward_output_optimizedPKdS0_S0_Pd,@function
        .size           _Z24forward_output_optimizedPKdS0_S0_Pd,(.L_x_107 - _Z24forward_output_optimizedPKdS0_S0_Pd)
        .other          _Z24forward_output_optimizedPKdS0_S0_Pd,@"STO_CUDA_ENTRY STV_DEFAULT"
_Z24forward_output_optimizedPKdS0_S0_Pd:
.text._Z24forward_output_optimizedPKdS0_S0_Pd:
[----:B------:R-:W-:Y:S01]  /*0000*/  LDC R1, c[0x0][0x37c] ;  /* 0x0000df00ff017b82 */ /* 0x000fe20000000800 */
[----:B------:R-:W0:Y:S07]  /*0010*/  S2R R3, SR_TID.X ;  /* 0x0000000000037919 */ /* 0x000e2e0000002100 */
[----:B------:R-:W0:Y:S08]  /*0020*/  S2UR UR4, SR_CTAID.X ;  /* 0x00000000000479c3 */ /* 0x000e300000002500 */
[----:B------:R-:W0:Y:S02]  /*0030*/  LDC R0, c[0x0][0x360] ;  /* 0x0000d800ff007b82 */ /* 0x000e240000000800 */
[----:B0-----:R-:W-:-:S05]  /*0040*/  IMAD R0, R0, UR4, R3 ;  /* 0x0000000400007c24 */ /* 0x001fca000f8e0203 */
[----:B------:R-:W-:-:S13]  /*0050*/  ISETP.GT.AND P0, PT, R0, 0x9, PT ;  /* 0x000000090000780c */ /* 0x000fda0003f04270 */
[----:B------:R-:W-:Y:S05]  /*0060*/  @P0 EXIT ;  /* 0x000000000000094d */ /* 0x000fea0003800000 */
[----:B------:R-:W0:Y:S01]  /*0070*/  LDC.64 R26, c[0x0][0x390] ;  /* 0x0000e400ff1a7b82 */ /* 0x000e220000000a00 */
[----:B------:R-:W1:Y:S01]  /*0080*/  LDCU.64 UR8, c[0x0][0x358] ;  /* 0x00006b00ff0877ac */ /* 0x000e620008000a00 */
[----:B------:R-:W2:Y:S01]  /*0090*/  LDCU.128 UR4, c[0x0][0x380] ;  /* 0x00007000ff0477ac */ /* 0x000ea20008000c00 */
[----:B0-----:R-:W-:-:S06]  /*00a0*/  IMAD.WIDE R26, R0, 0x8, R26 ;  /* 0x00000008001a7825 */ /* 0x001fcc00078e021a */
[----:B-1----:R-:W5:Y:S01]  /*00b0*/  LDG.E.64 R26, desc[UR8][R26.64] ;  /* 0x000000081a1a7981 */ /* 0x002f62000c1e1b00 */
[----:B--2---:R-:W-:Y:S01]  /*00c0*/  UIADD3 UR4, UP1, UPT, UR4, 0x40, URZ ;  /* 0x0000004004047890 */ /* 0x004fe2000ff3e0ff */
[----:B------:R-:W-:Y:S01]  /*00d0*/  SHF.L.U32 R14, R0, 0x7, RZ ;  /* 0x00000007000e7819 */ /* 0x000fe200000006ff */
[----:B------:R-:W-:Y:S02]  /*00e0*/  UIADD3 UR6, UP0, UPT, UR6, 0x40, URZ ;  /* 0x0000004006067890 */ /* 0x000fe4000ff1e0ff */
[----:B------:R-:W-:Y:S02]  /*00f0*/  UIADD3.X UR5, UPT, UPT, URZ, UR5, URZ, UP1, !UPT ;  /* 0x00000005ff057290 */ /* 0x000fe40008ffe4ff */
[----:B------:R-:W-:Y:S01]  /*0100*/  MOV R8, UR4 ;  /* 0x0000000400087c02 */ /* 0x000fe20008000f00 */
[----:B------:R-:W-:Y:S01]  /*0110*/  UIADD3.X UR7, UPT, UPT, URZ, UR7, URZ, UP0, !UPT ;  /* 0x00000007ff077290 */ /* 0x000fe200087fe4ff */
[----:B------:R-:W-:Y:S02]  /*0120*/  UMOV UR4, URZ ;  /* 0x000000ff00047c82 */ /* 0x000fe40008000000 */
[----:B------:R-:W-:-:S09]  /*0130*/  IMAD.U32 R9, RZ, RZ, UR5 ;  /* 0x00000005ff097e24 */ /* 0x000fd2000f8e00ff */
.L_x_86:
        /* <DEDUP_REMOVED lines=48> */
[----:B------:R-:W-:Y:S01]  /*0440*/  DFMA R16, R18, R16, R20 ;  /* 0x000000101210722b */ /* 0x000fe20000000014 */
[----:B------:R-:W-:-:S04]  /*0450*/  UIADD3 UR4, UPT, UPT, UR4, 0x10, URZ ;  /* 0x0000001004047890 */ /* 0x000fc8000fffe0ff */
[----:B------:R-:W-:Y:S01]  /*0460*/  UISETP.NE.AND UP0, UPT, UR4, 0x80, UPT ;  /* 0x000000800400788c */ /* 0x000fe2000bf05270 */
[----:B------:R-:W-:Y:S02]  /*0470*/  IADD3 R14, PT, PT, R14, 0x10, RZ ;  /* 0x000000100e0e7810 */ /* 0x000fe40007ffe0ff */
[----:B--2---:R-:W-:-:S08]  /*0480*/  DFMA R6, R6, R8, R16 ;  /* 0x000000080606722b */ /* 0x004fd00000000010 */
[----:B---3--:R-:W-:Y:S01]  /*0490*/  DFMA R6, R10, R12, R6 ;  /* 0x0000000c0a06722b */ /* 0x008fe20000000006 */
[----:B------:R-:W-:-:S07]  /*04a0*/  IADD3 R8, P0, PT, R2, 0x80, RZ ;  /* 0x0000008002087810 */ /* 0x000fce0007f1e0ff */
[----:B----4-:R-:W-:Y:S01]  /*04b0*/  DFMA R6, R22, R24, R6 ;  /* 0x000000181606722b */ /* 0x010fe20000000006 */
[----:B------:R-:W-:-:S07]  /*04c0*/  IADD3.X R9, PT, PT, RZ, R3, RZ, P0, !PT ;  /* 0x00000003ff097210 */ /* 0x000fce00007fe4ff */
[----:B------:R-:W-:Y:S01]  /*04d0*/  DFMA R26, R28, R26, R6 ;  /* 0x0000001a1c1a722b */ /* 0x000fe20000000006 */
[----:B------:R-:W-:Y:S10]  /*04e0*/  BRA.U UP0, `(.L_x_86) ;  /* 0xfffffffd00147547 */ /* 0x000ff4000b83ffff */
[----:B------:R-:W0:Y:S02]  /*04f0*/  LDC.64 R2, c[0x0][0x398] ;  /* 0x0000e600ff027b82 */ /* 0x000e240000000a00 */
[----:B0-----:R-:W-:-:S05]  /*0500*/  IMAD.WIDE R2, R0, 0x8, R2 ;  /* 0x0000000800027825 */ /* 0x001fca00078e0202 */
[----:B------:R-:W-:Y:S01]  /*0510*/  STG.E.64 desc[UR8][R2.64], R26 ;  /* 0x0000001a02007986 */ /* 0x000fe2000c101b08 */
[----:B------:R-:W-:Y:S05]  /*0520*/  EXIT ;  /* 0x000000000000794d */ /* 0x000fea0003800000 */
.L_x_87:
        /* <DEDUP_REMOVED lines=13> */
.L_x_107:


//--------------------- .text._Z24forward_hidden_optimizedPKdS0_S0_Pd --------------------------
	.section	.text._Z24forward_hidden_optimizedPKdS0_S0_Pd,"ax",@progbits
	.align	128
        .global         _Z24forward_hidden_optimizedPKdS0_S0_Pd
        .type           _Z24forward_hidden_optimizedPKdS0_S0_Pd,@function
        .size           _Z24forward_hidden_optimizedPKdS0_S0_Pd,(.L_x_108 - _Z24forward_hidden_optimizedPKdS0_S0_Pd)
        .other          _Z24forward_hidden_optimizedPKdS0_S0_Pd,@"STO_CUDA_ENTRY STV_DEFAULT"
_Z24forward_hidden_optimizedPKdS0_S0_Pd:
.text._Z24forward_hidden_optimizedPKdS0_S0_Pd:
        /* <DEDUP_REMOVED lines=13> */
[----:B------:R-:W-:Y:S01]  /*00d0*/  IMAD R14, R0, 0x310, RZ ;  /* 0x00000310000e7824 */ /* 0x000fe200078e02ff */
[----:B------:R-:W-:Y:S02]  /*00e0*/  UIADD3 UR6, UP0, UPT, UR6, 0x40, URZ ;  /* 0x0000004006067890 */ /* 0x000fe4000ff1e0ff */
[----:B------:R-:W-:Y:S02]  /*00f0*/  UIADD3.X UR5, UPT, UPT, URZ, UR5, URZ, UP1, !UPT ;  /* 0x00000005ff057290 */ /* 0x000fe40008ffe4ff */
[----:B------:R-:W-:Y:S01]  /*0100*/  MOV R8, UR4 ;  /* 0x0000000400087c02 */ /* 0x000fe20008000f00 */
[----:B------:R-:W-:Y:S01]  /*0110*/  UIADD3.X UR7, UPT, UPT, URZ, UR7, URZ, UP0, !UPT ;  /* 0x00000007ff077290 */ /* 0x000fe200087fe4ff */
[----:B------:R-:W-:Y:S02]  /*0120*/  UMOV UR4, URZ ;  /* 0x000000ff00047c82 */ /* 0x000fe40008000000 */
[----:B------:R-:W-:-:S09]  /*0130*/  MOV R9, UR5 ;  /* 0x0000000500097c02 */ /* 0x000fd20008000f00 */
.L_x_88:
        /* <DEDUP_REMOVED lines=56> */
[----:B------:R-:W-:-:S07]  /*04c0*/  IMAD.X R9, RZ, RZ, R3, P0 ;  /* 0x000000ffff097224 */ /* 0x000fce00000e0603 */
[----:B------:R-:W-:Y:S01]  /*04d0*/  DFMA R26, R28, R26, R6 ;  /* 0x0000001a1c1a722b */ /* 0x000fe20000000006 */
[----:B------:R-:W-:Y:S10]  /*04e0*/  BRA.U UP0, `(.L_x_88) ;  /* 0xfffffffd00147547 */ /* 0x000ff4000b83ffff */
[----:B------:R-:W0:Y:S01]  /*04f0*/  LDC.64 R4, c[0x0][0x398] ;  /* 0x0000e600ff047b82 */ /* 0x000e220000000a00 */
[----:B------:R-:W-:Y:S01]  /*0500*/  DSETP.MAX.AND P0, P1, RZ, R26, PT ;  /* 0x0000001aff00722a */ /* 0x000fe2000390f000 */
[----:B------:R-:W-:Y:S01]  /*0510*/  IMAD.MOV.U32 R3, RZ, RZ, R27 ;  /* 0x000000ffff037224 */ /* 0x000fe200078e001b */
[----:B------:R-:W-:-:S04]  /*0520*/  MOV R2, RZ ;  /* 0x000000ff00027202 */ /* 0x000fc80000000f00 */
[C---:B------:R-:W-:Y:S02]  /*0530*/  FSEL R7, R2.reuse, R3, P0 ;  /* 0x0000000302077208 */ /* 0x040fe40000000000 */
[----:B------:R-:W-:-:S06]  /*0540*/  SEL R2, R2, R26, P0 ;  /* 0x0000001a02027207 */ /* 0x000fcc0000000000 */
[----:B------:R-:W-:-:S05]  /*0550*/  @P1 LOP3.LUT R7, R3, 0x80000, RZ, 0xfc, !PT ;  /* 0x0008000003071812 */ /* 0x000fca00078efcff */
[----:B------:R-:W-:Y:S02]  /*0560*/  IMAD.MOV.U32 R3, RZ, RZ, R7 ;  /* 0x000000ffff037224 */ /* 0x000fe400078e0007 */
[----:B0-----:R-:W-:-:S05]  /*0570*/  IMAD.WIDE R4, R0, 0x8, R4 ;  /* 0x0000000800047825 */ /* 0x001fca00078e0204 */
[----:B------:R-:W-:Y:S01]  /*0580*/  STG.E.64 desc[UR8][R4.64], R2 ;  /* 0x0000000204007986 */ /* 0x000fe2000c101b08 */
[----:B------:R-:W-:Y:S05]  /*0590*/  EXIT ;  /* 0x000000000000794d */ /* 0x000fea0003800000 */
.L_x_89:
        /* <DEDUP_REMOVED lines=14> */
.L_x_108:


//--------------------- .text._Z25forward_hidden_tensorcorePKdS0_S0_Pdi --------------------------
	.section	.text._Z25forward_hidden_tensorcorePKdS0_S0_Pdi,"ax",@progbits
	.align	128
        .global         _Z25forward_hidden_tensorcorePKdS0_S0_Pdi
        .type           _Z25forward_hidden_tensorcorePKdS0_S0_Pdi,@function
        .size           _Z25forward_hidden_tensorcorePKdS0_S0_Pdi,(.L_x_109 - _Z25forward_hidden_tensorcorePKdS0_S0_Pdi)
        .other          _Z25forward_hidden_tensorcorePKdS0_S0_Pdi,@"STO_CUDA_ENTRY STV_DEFAULT"
_Z25forward_hidden_tensorcorePKdS0_S0_Pdi:
.text._Z25forward_hidden_tensorcorePKdS0_S0_Pdi:
[----:B------:R-:W-:Y:S01]  /*0000*/  LDC R1, c[0x0][0x37c] ;  /* 0x0000df00ff017b82 */ /* 0x000fe20000000800 */
[----:B------:R-:W0:Y:S07]  /*0010*/  S2R R3, SR_TID.X ;  /* 0x0000000000037919 */ /* 0x000e2e0000002100 */
[----:B------:R-:W0:Y:S08]  /*0020*/  S2UR UR5, SR_CTAID.X ;  /* 0x00000000000579c3 */ /* 0x000e300000002500 */
[----:B------:R-:W0:Y:S08]  /*0030*/  LDC R0, c[0x0][0x360] ;  /* 0x0000d800ff007b82 */ /* 0x000e300000000800 */
[----:B------:R-:W1:Y:S08]  /*0040*/  S2UR UR4, SR_CTAID.Y ;  /* 0x00000000000479c3 */ /* 0x000e700000002600 */
[----:B------:R-:W1:Y:S01]  /*0050*/  LDC R2, c[0x0][0x3a0] ;  /* 0x0000e800ff027b82 */ /* 0x000e620000000800 */
[----:B0-----:R-:W-:Y:S01]  /*0060*/  IMAD R0, R0, UR5, R3 ;  /* 0x0000000500007c24 */ /* 0x001fe2000f8e0203 */
[----:B-1----:R-:W-:-:S04]  /*0070*/  ISETP.LE.AND P0, PT, R2, UR4, PT ;  /* 0x0000000402007c0c */ /* 0x002fc8000bf03270 */
[----:B------:R-:W-:-:S13]  /*0080*/  ISETP.GT.OR P0, PT, R0, 0x7f, P0 ;  /* 0x0000007f0000780c */ /* 0x000fda0000704670 */
[----:B------:R-:W-:Y:S05]  /*0090*/  @P0 EXIT ;  /* 0x000000000000094d */ /* 0x000fea0003800000 */
[----:B------:R-:W-:Y:S05]  /*00a0*/  BPT.TRAP 0x1 ;  /* 0x000000040000795c */ /* 0x000fea0000300000 */
.L_x_90:
        /* <DEDUP_REMOVED lines=13> */
.L_x_109:


//--------------------- .nv.shared.reserved.0     --------------------------
	.section	.nv.shared.reserved.0,"aw",@nobits
	.weak		__nv_reservedSMEM_offset_0_alias
	.size		__nv_reservedSMEM_offset_0_alias, 0, 64
	.other		__nv_reservedSMEM_offset_0_alias,@"STO_CUDA_RESERVED_SHARED STV_DEFAULT"
__nv_reservedSMEM_offset_0_alias:
	.zero		0
	.zero		64


//--------------------- .nv.shared._Z13softmax_batchPdi --------------------------
	.section	.nv.shared._Z13softmax_batchPdi,"aw",@nobits
	.sectionflags	@""
	.align	8
.nv.shared._Z13softmax_batchPdi:
	.zero		1032


//--------------------- .nv.shared._Z17softmax_optimizedPd --------------------------
	.section	.nv.shared._Z17softmax_optimizedPd,"aw",@nobits
	.sectionflags	@""
	.align	8
.nv.shared._Z17softmax_optimizedPd:
	.zero		1104


//--------------------- .nv.constant0._Z15update_b1_batchPdPKdi --------------------------
	.section	.nv.constant0._Z15update_b1_batchPdPKdi,"a",@progbits
	.sectionflags	@""
	.align	4
.nv.constant0._Z15update_b1_batchPdPKdi:
	.zero		916


//--------------------- .nv.constant0._Z15update_b2_batchPdPKdi --------------------------
	.section	.nv.constant0._Z15update_b2_batchPdPKdi,"a",@progbits
	.sectionflags	@""
	.align	4
.nv.constant0._Z15update_b2_batchPdPKdi:
	.zero		916


//--------------------- .nv.constant0._Z15update_W1_batchPdPKdS1_i --------------------------
	.section	.nv.constant0._Z15update_W1_batchPdPKdS1_i,"a",@progbits
	.sectionflags	@""
	.align	4
.nv.constant0._Z15update_W1_batchPdPKdS1_i:
	.zero		924


//--------------------- .nv.constant0._Z15update_W2_batchPdPKdS1_i --------------------------
	.section	.nv.constant0._Z15update_W2_batchPdPKdS1_i,"a",@progbits
	.sectionflags	@""
	.align	4
.nv.constant0._Z15update_W2_batchPdPKdS1_i:
	.zero		924


//--------------------- .nv.constant0._Z29compute_hidden_gradient_batchPKdS0_S0_Pdi --------------------------
	.section	.nv.constant0._Z29compute_hidden_gradient_batchPKdS0_S0_Pdi,"a",@progbits
	.sectionflags	@""
	.align	4
.nv.constant0._Z29compute_hidden_gradient_batchPKdS0_S0_Pdi:
	.zero		932


//--------------------- .nv.constant0._Z29compute_output_gradient_batchPKdS0_Pdi --------------------------
	.section	.nv.constant0._Z29compute_output_gradient_batchPKdS0_Pdi,"a",@progbits
	.sectionflags	@""
	.align	4
.nv.constant0._Z29compute_output_gradient_batchPKdS0_Pdi:
	.zero		924


//--------------------- .nv.constant0._Z13softmax_batchPdi --------------------------
	.section	.nv.constant0._Z13softmax_batchPdi,"a",@progbits
	.sectionflags	@""
	.align	4
.nv.constant0._Z13softmax_batchPdi:
	.zero		908


//--------------------- .nv.constant0._Z20forward_output_batchPKdS0_S0_Pdi --------------------------
	.section	.nv.constant0._Z20forward_output_batchPKdS0_S0_Pdi,"a",@progbits
	.sectionflags	@""
	.align	4
.nv.constant0._Z20forward_output_batchPKdS0_S0_Pdi:
	.zero		932


//--------------------- .nv.constant0._Z20forward_hidden_batchPKdS0_S0_Pdi --------------------------
	.section	.nv.constant0._Z20forward_hidden_batchPKdS0_S0_Pdi,"a",@progbits
	.sectionflags	@""
	.align	4
.nv.constant0._Z20forward_hidden_batchPKdS0_S0_Pdi:
	.zero		932


//--------------------- .nv.constant0._Z17softmax_optimizedPd --------------------------
	.section	.nv.constant0._Z17softmax_optimizedPd,"a",@progbits
	.sectionflags	@""
	.align	4
.nv.constant0._Z17softmax_optimizedPd:
	.zero		904


//--------------------- .nv.constant0._Z24forward_output_optimizedPKdS0_S0_Pd --------------------------
	.section	.nv.constant0._Z24forward_output_optimizedPKdS0_S0_Pd,"a",@progbits
	.sectionflags	@""
	.align	4
.nv.constant0._Z24forward_output_optimizedPKdS0_S0_Pd:
	.zero		928


//--------------------- .nv.constant0._Z24forward_hidden_optimizedPKdS0_S0_Pd --------------------------
	.section	.nv.constant0._Z24forward_hidden_optimizedPKdS0_S0_Pd,"a",@progbits
	.sectionflags	@""
	.align	4
.nv.constant0._Z24forward_hidden_optimizedPKdS0_S0_Pd:
	.zero		928


//--------------------- .nv.constant0._Z25forward_hidden_tensorcorePKdS0_S0_Pdi --------------------------
	.section	.nv.constant0._Z25forward_hidden_tensorcorePKdS0_S0_Pdi,"a",@progbits
	.sectionflags	@""
	.align	4
.nv.constant0._Z25forward_hidden_tensorcorePKdS0_S0_Pdi:
	.zero		932


//--------------------- SYMBOLS --------------------------

	.type		.nv.reservedSmem.offset0,@object
	.size		.nv.reservedSmem.offset0,0x4
	.type		.nv.reservedSmem.cap,@object
	.size		.nv.reservedSmem.cap,0x4
